//
// Generated by NVIDIA NVVM Compiler
//
// Compiler Build ID: CL-36424714
// Cuda compilation tools, release 13.0, V13.0.88
// Based on NVVM 20.0.0
//

.version 9.0
.target sm_100
.address_size 64

	// .globl	_Z9matAddRowPiS_S_i

.visible .entry _Z9matAddRowPiS_S_i(
	.param .u64 .ptr .align 1 _Z9matAddRowPiS_S_i_param_0,
	.param .u64 .ptr .align 1 _Z9matAddRowPiS_S_i_param_1,
	.param .u64 .ptr .align 1 _Z9matAddRowPiS_S_i_param_2,
	.param .u32 _Z9matAddRowPiS_S_i_param_3
)
{
	.reg .pred 	%p<10>;
	.reg .b32 	%r<115>;
	.reg .b64 	%rd<56>;

	ld.param.u64 	%rd22, [_Z9matAddRowPiS_S_i_param_0];
	ld.param.u64 	%rd23, [_Z9matAddRowPiS_S_i_param_1];
	ld.param.u64 	%rd24, [_Z9matAddRowPiS_S_i_param_2];
	ld.param.u32 	%r17, [_Z9matAddRowPiS_S_i_param_3];
	cvta.to.global.u64 	%rd1, %rd24;
	cvta.to.global.u64 	%rd2, %rd23;
	cvta.to.global.u64 	%rd3, %rd22;
	setp.lt.s32 	%p1, %r17, 1;
	@%p1 bra 	$L__BB0_13;
	mov.u32 	%r19, %tid.x;
	mul.lo.s32 	%r1, %r17, %r19;
	and.b32  	%r2, %r17, 15;
	setp.lt.u32 	%p2, %r17, 16;
	mov.b32 	%r112, 0;
	@%p2 bra 	$L__BB0_4;
	and.b32  	%r112, %r17, 2147483632;
	neg.s32 	%r110, %r112;
	mul.wide.u32 	%rd25, %r1, 4;
	add.s64 	%rd26, %rd25, 32;
	add.s64 	%rd52, %rd1, %rd26;
	add.s64 	%rd51, %rd2, %rd26;
	add.s64 	%rd50, %rd3, %rd26;
$L__BB0_3:
	.pragma "nounroll";
	ld.global.u32 	%r20, [%rd50+-32];
	ld.global.u32 	%r21, [%rd51+-32];
	add.s32 	%r22, %r21, %r20;
	st.global.u32 	[%rd52+-32], %r22;
	ld.global.u32 	%r23, [%rd50+-28];
	ld.global.u32 	%r24, [%rd51+-28];
	add.s32 	%r25, %r24, %r23;
	st.global.u32 	[%rd52+-28], %r25;
	ld.global.u32 	%r26, [%rd50+-24];
	ld.global.u32 	%r27, [%rd51+-24];
	add.s32 	%r28, %r27, %r26;
	st.global.u32 	[%rd52+-24], %r28;
	ld.global.u32 	%r29, [%rd50+-20];
	ld.global.u32 	%r30, [%rd51+-20];
	add.s32 	%r31, %r30, %r29;
	st.global.u32 	[%rd52+-20], %r31;
	ld.global.u32 	%r32, [%rd50+-16];
	ld.global.u32 	%r33, [%rd51+-16];
	add.s32 	%r34, %r33, %r32;
	st.global.u32 	[%rd52+-16], %r34;
	ld.global.u32 	%r35, [%rd50+-12];
	ld.global.u32 	%r36, [%rd51+-12];
	add.s32 	%r37, %r36, %r35;
	st.global.u32 	[%rd52+-12], %r37;
	ld.global.u32 	%r38, [%rd50+-8];
	ld.global.u32 	%r39, [%rd51+-8];
	add.s32 	%r40, %r39, %r38;
	st.global.u32 	[%rd52+-8], %r40;
	ld.global.u32 	%r41, [%rd50+-4];
	ld.global.u32 	%r42, [%rd51+-4];
	add.s32 	%r43, %r42, %r41;
	st.global.u32 	[%rd52+-4], %r43;
	ld.global.u32 	%r44, [%rd50];
	ld.global.u32 	%r45, [%rd51];
	add.s32 	%r46, %r45, %r44;
	st.global.u32 	[%rd52], %r46;
	ld.global.u32 	%r47, [%rd50+4];
	ld.global.u32 	%r48, [%rd51+4];
	add.s32 	%r49, %r48, %r47;
	st.global.u32 	[%rd52+4], %r49;
	ld.global.u32 	%r50, [%rd50+8];
	ld.global.u32 	%r51, [%rd51+8];
	add.s32 	%r52, %r51, %r50;
	st.global.u32 	[%rd52+8], %r52;
	ld.global.u32 	%r53, [%rd50+12];
	ld.global.u32 	%r54, [%rd51+12];
	add.s32 	%r55, %r54, %r53;
	st.global.u32 	[%rd52+12], %r55;
	ld.global.u32 	%r56, [%rd50+16];
	ld.global.u32 	%r57, [%rd51+16];
	add.s32 	%r58, %r57, %r56;
	st.global.u32 	[%rd52+16], %r58;
	ld.global.u32 	%r59, [%rd50+20];
	ld.global.u32 	%r60, [%rd51+20];
	add.s32 	%r61, %r60, %r59;
	st.global.u32 	[%rd52+20], %r61;
	ld.global.u32 	%r62, [%rd50+24];
	ld.global.u32 	%r63, [%rd51+24];
	add.s32 	%r64, %r63, %r62;
	st.global.u32 	[%rd52+24], %r64;
	ld.global.u32 	%r65, [%rd50+28];
	ld.global.u32 	%r66, [%rd51+28];
	add.s32 	%r67, %r66, %r65;
	st.global.u32 	[%rd52+28], %r67;
	add.s32 	%r110, %r110, 16;
	add.s64 	%rd52, %rd52, 64;
	add.s64 	%rd51, %rd51, 64;
	add.s64 	%rd50, %rd50, 64;
	setp.ne.s32 	%p3, %r110, 0;
	@%p3 bra 	$L__BB0_3;
$L__BB0_4:
	setp.eq.s32 	%p4, %r2, 0;
	@%p4 bra 	$L__BB0_13;
	and.b32  	%r8, %r17, 7;
	setp.lt.u32 	%p5, %r2, 8;
	@%p5 bra 	$L__BB0_7;
	add.s32 	%r68, %r112, %r1;
	mul.wide.u32 	%rd27, %r68, 4;
	add.s64 	%rd28, %rd3, %rd27;
	ld.global.u32 	%r69, [%rd28];
	add.s64 	%rd29, %rd2, %rd27;
	ld.global.u32 	%r70, [%rd29];
	add.s32 	%r71, %r70, %r69;
	add.s64 	%rd30, %rd1, %rd27;
	st.global.u32 	[%rd30], %r71;
	cvt.u64.u32 	%rd31, %r1;
	cvt.u64.u32 	%rd32, %r112;
	add.s64 	%rd33, %rd32, %rd31;
	shl.b64 	%rd34, %rd33, 2;
	add.s64 	%rd35, %rd3, %rd34;
	ld.global.u32 	%r72, [%rd35+4];
	add.s64 	%rd36, %rd2, %rd34;
	ld.global.u32 	%r73, [%rd36+4];
	add.s32 	%r74, %r73, %r72;
	add.s64 	%rd37, %rd1, %rd34;
	st.global.u32 	[%rd37+4], %r74;
	ld.global.u32 	%r75, [%rd35+8];
	ld.global.u32 	%r76, [%rd36+8];
	add.s32 	%r77, %r76, %r75;
	st.global.u32 	[%rd37+8], %r77;
	ld.global.u32 	%r78, [%rd35+12];
	ld.global.u32 	%r79, [%rd36+12];
	add.s32 	%r80, %r79, %r78;
	st.global.u32 	[%rd37+12], %r80;
	ld.global.u32 	%r81, [%rd35+16];
	ld.global.u32 	%r82, [%rd36+16];
	add.s32 	%r83, %r82, %r81;
	st.global.u32 	[%rd37+16], %r83;
	ld.global.u32 	%r84, [%rd35+20];
	ld.global.u32 	%r85, [%rd36+20];
	add.s32 	%r86, %r85, %r84;
	st.global.u32 	[%rd37+20], %r86;
	ld.global.u32 	%r87, [%rd35+24];
	ld.global.u32 	%r88, [%rd36+24];
	add.s32 	%r89, %r88, %r87;
	st.global.u32 	[%rd37+24], %r89;
	ld.global.u32 	%r90, [%rd35+28];
	ld.global.u32 	%r91, [%rd36+28];
	add.s32 	%r92, %r91, %r90;
	st.global.u32 	[%rd37+28], %r92;
	add.s32 	%r112, %r112, 8;
$L__BB0_7:
	setp.eq.s32 	%p6, %r8, 0;
	@%p6 bra 	$L__BB0_13;
	and.b32  	%r11, %r17, 3;
	setp.lt.u32 	%p7, %r8, 4;
	@%p7 bra 	$L__BB0_10;
	add.s32 	%r93, %r112, %r1;
	mul.wide.u32 	%rd38, %r93, 4;
	add.s64 	%rd39, %rd3, %rd38;
	ld.global.u32 	%r94, [%rd39];
	add.s64 	%rd40, %rd2, %rd38;
	ld.global.u32 	%r95, [%rd40];
	add.s32 	%r96, %r95, %r94;
	add.s64 	%rd41, %rd1, %rd38;
	st.global.u32 	[%rd41], %r96;
	cvt.u64.u32 	%rd42, %r1;
	cvt.u64.u32 	%rd43, %r112;
	add.s64 	%rd44, %rd43, %rd42;
	shl.b64 	%rd45, %rd44, 2;
	add.s64 	%rd46, %rd3, %rd45;
	ld.global.u32 	%r97, [%rd46+4];
	add.s64 	%rd47, %rd2, %rd45;
	ld.global.u32 	%r98, [%rd47+4];
	add.s32 	%r99, %r98, %r97;
	add.s64 	%rd48, %rd1, %rd45;
	st.global.u32 	[%rd48+4], %r99;
	ld.global.u32 	%r100, [%rd46+8];
	ld.global.u32 	%r101, [%rd47+8];
	add.s32 	%r102, %r101, %r100;
	st.global.u32 	[%rd48+8], %r102;
	ld.global.u32 	%r103, [%rd46+12];
	ld.global.u32 	%r104, [%rd47+12];
	add.s32 	%r105, %r104, %r103;
	st.global.u32 	[%rd48+12], %r105;
	add.s32 	%r112, %r112, 4;
$L__BB0_10:
	setp.eq.s32 	%p8, %r11, 0;
	@%p8 bra 	$L__BB0_13;
	add.s32 	%r106, %r112, %r1;
	mul.wide.u32 	%rd49, %r106, 4;
	add.s64 	%rd55, %rd1, %rd49;
	add.s64 	%rd54, %rd2, %rd49;
	add.s64 	%rd53, %rd3, %rd49;
	neg.s32 	%r114, %r11;
$L__BB0_12:
	.pragma "nounroll";
	ld.global.u32 	%r107, [%rd53];
	ld.global.u32 	%r108, [%rd54];
	add.s32 	%r109, %r108, %r107;
	st.global.u32 	[%rd55], %r109;
	add.s64 	%rd55, %rd55, 4;
	add.s64 	%rd54, %rd54, 4;
	add.s64 	%rd53, %rd53, 4;
	add.s32 	%r114, %r114, 1;
	setp.ne.s32 	%p9, %r114, 0;
	@%p9 bra 	$L__BB0_12;
$L__BB0_13:
	ret;

}
	// .globl	_Z9matAddColPiS_S_i
.visible .entry _Z9matAddColPiS_S_i(
	.param .u64 .ptr .align 1 _Z9matAddColPiS_S_i_param_0,
	.param .u64 .ptr .align 1 _Z9matAddColPiS_S_i_param_1,
	.param .u64 .ptr .align 1 _Z9matAddColPiS_S_i_param_2,
	.param .u32 _Z9matAddColPiS_S_i_param_3
)
{
	.reg .pred 	%p<10>;
	.reg .b32 	%r<191>;
	.reg .b64 	%rd<131>;

	ld.param.u64 	%rd11, [_Z9matAddColPiS_S_i_param_0];
	ld.param.u64 	%rd12, [_Z9matAddColPiS_S_i_param_1];
	ld.param.u64 	%rd13, [_Z9matAddColPiS_S_i_param_2];
	ld.param.u32 	%r63, [_Z9matAddColPiS_S_i_param_3];
	cvta.to.global.u64 	%rd1, %rd13;
	cvta.to.global.u64 	%rd2, %rd12;
	cvta.to.global.u64 	%rd3, %rd11;
	mov.u32 	%r1, %ntid.x;
	setp.lt.s32 	%p1, %r63, 1;
	@%p1 bra 	$L__BB1_13;
	setp.lt.u32 	%p2, %r63, 16;
	mov.b32 	%r188, 0;
	@%p2 bra 	$L__BB1_4;
	and.b32  	%r65, %r63, 2147483632;
	neg.s32 	%r186, %r65;
	mov.u32 	%r66, %tid.x;
	add.s32 	%r185, %r66, %r1;
	shl.b32 	%r67, %r1, 1;
	add.s32 	%r184, %r66, %r67;
	mad.lo.s32 	%r183, %r1, 3, %r66;
	shl.b32 	%r68, %r1, 2;
	add.s32 	%r182, %r66, %r68;
	mad.lo.s32 	%r181, %r1, 5, %r66;
	mad.lo.s32 	%r180, %r1, 6, %r66;
	mad.lo.s32 	%r179, %r1, 7, %r66;
	shl.b32 	%r69, %r1, 3;
	add.s32 	%r178, %r66, %r69;
	mad.lo.s32 	%r177, %r1, 9, %r66;
	mad.lo.s32 	%r176, %r1, 10, %r66;
	mad.lo.s32 	%r175, %r1, 11, %r66;
	mad.lo.s32 	%r174, %r1, 12, %r66;
	mad.lo.s32 	%r173, %r1, 13, %r66;
	mad.lo.s32 	%r172, %r1, 14, %r66;
	mad.lo.s32 	%r171, %r1, 15, %r66;
	mul.wide.u32 	%rd129, %r66, 4;
	mul.wide.u32 	%rd77, %r1, 64;
$L__BB1_3:
	.pragma "nounroll";
	and.b32  	%r188, %r63, 2147483632;
	add.s64 	%rd14, %rd3, %rd129;
	ld.global.u32 	%r70, [%rd14];
	add.s64 	%rd15, %rd2, %rd129;
	ld.global.u32 	%r71, [%rd15];
	add.s32 	%r72, %r71, %r70;
	add.s64 	%rd16, %rd1, %rd129;
	st.global.u32 	[%rd16], %r72;
	mul.wide.u32 	%rd17, %r185, 4;
	add.s64 	%rd18, %rd3, %rd17;
	ld.global.u32 	%r73, [%rd18];
	add.s64 	%rd19, %rd2, %rd17;
	ld.global.u32 	%r74, [%rd19];
	add.s32 	%r75, %r74, %r73;
	add.s64 	%rd20, %rd1, %rd17;
	st.global.u32 	[%rd20], %r75;
	mul.wide.u32 	%rd21, %r184, 4;
	add.s64 	%rd22, %rd3, %rd21;
	ld.global.u32 	%r76, [%rd22];
	add.s64 	%rd23, %rd2, %rd21;
	ld.global.u32 	%r77, [%rd23];
	add.s32 	%r78, %r77, %r76;
	add.s64 	%rd24, %rd1, %rd21;
	st.global.u32 	[%rd24], %r78;
	mul.wide.u32 	%rd25, %r183, 4;
	add.s64 	%rd26, %rd3, %rd25;
	ld.global.u32 	%r79, [%rd26];
	add.s64 	%rd27, %rd2, %rd25;
	ld.global.u32 	%r80, [%rd27];
	add.s32 	%r81, %r80, %r79;
	add.s64 	%rd28, %rd1, %rd25;
	st.global.u32 	[%rd28], %r81;
	mul.wide.u32 	%rd29, %r182, 4;
	add.s64 	%rd30, %rd3, %rd29;
	ld.global.u32 	%r82, [%rd30];
	add.s64 	%rd31, %rd2, %rd29;
	ld.global.u32 	%r83, [%rd31];
	add.s32 	%r84, %r83, %r82;
	add.s64 	%rd32, %rd1, %rd29;
	st.global.u32 	[%rd32], %r84;
	mul.wide.u32 	%rd33, %r181, 4;
	add.s64 	%rd34, %rd3, %rd33;
	ld.global.u32 	%r85, [%rd34];
	add.s64 	%rd35, %rd2, %rd33;
	ld.global.u32 	%r86, [%rd35];
	add.s32 	%r87, %r86, %r85;
	add.s64 	%rd36, %rd1, %rd33;
	st.global.u32 	[%rd36], %r87;
	mul.wide.u32 	%rd37, %r180, 4;
	add.s64 	%rd38, %rd3, %rd37;
	ld.global.u32 	%r88, [%rd38];
	add.s64 	%rd39, %rd2, %rd37;
	ld.global.u32 	%r89, [%rd39];
	add.s32 	%r90, %r89, %r88;
	add.s64 	%rd40, %rd1, %rd37;
	st.global.u32 	[%rd40], %r90;
	mul.wide.u32 	%rd41, %r179, 4;
	add.s64 	%rd42, %rd3, %rd41;
	ld.global.u32 	%r91, [%rd42];
	add.s64 	%rd43, %rd2, %rd41;
	ld.global.u32 	%r92, [%rd43];
	add.s32 	%r93, %r92, %r91;
	add.s64 	%rd44, %rd1, %rd41;
	st.global.u32 	[%rd44], %r93;
	mul.wide.u32 	%rd45, %r178, 4;
	add.s64 	%rd46, %rd3, %rd45;
	ld.global.u32 	%r94, [%rd46];
	add.s64 	%rd47, %rd2, %rd45;
	ld.global.u32 	%r95, [%rd47];
	add.s32 	%r96, %r95, %r94;
	add.s64 	%rd48, %rd1, %rd45;
	st.global.u32 	[%rd48], %r96;
	mul.wide.u32 	%rd49, %r177, 4;
	add.s64 	%rd50, %rd3, %rd49;
	ld.global.u32 	%r97, [%rd50];
	add.s64 	%rd51, %rd2, %rd49;
	ld.global.u32 	%r98, [%rd51];
	add.s32 	%r99, %r98, %r97;
	add.s64 	%rd52, %rd1, %rd49;
	st.global.u32 	[%rd52], %r99;
	mul.wide.u32 	%rd53, %r176, 4;
	add.s64 	%rd54, %rd3, %rd53;
	ld.global.u32 	%r100, [%rd54];
	add.s64 	%rd55, %rd2, %rd53;
	ld.global.u32 	%r101, [%rd55];
	add.s32 	%r102, %r101, %r100;
	add.s64 	%rd56, %rd1, %rd53;
	st.global.u32 	[%rd56], %r102;
	mul.wide.u32 	%rd57, %r175, 4;
	add.s64 	%rd58, %rd3, %rd57;
	ld.global.u32 	%r103, [%rd58];
	add.s64 	%rd59, %rd2, %rd57;
	ld.global.u32 	%r104, [%rd59];
	add.s32 	%r105, %r104, %r103;
	add.s64 	%rd60, %rd1, %rd57;
	st.global.u32 	[%rd60], %r105;
	mul.wide.u32 	%rd61, %r174, 4;
	add.s64 	%rd62, %rd3, %rd61;
	ld.global.u32 	%r106, [%rd62];
	add.s64 	%rd63, %rd2, %rd61;
	ld.global.u32 	%r107, [%rd63];
	add.s32 	%r108, %r107, %r106;
	add.s64 	%rd64, %rd1, %rd61;
	st.global.u32 	[%rd64], %r108;
	mul.wide.u32 	%rd65, %r173, 4;
	add.s64 	%rd66, %rd3, %rd65;
	ld.global.u32 	%r109, [%rd66];
	add.s64 	%rd67, %rd2, %rd65;
	ld.global.u32 	%r110, [%rd67];
	add.s32 	%r111, %r110, %r109;
	add.s64 	%rd68, %rd1, %rd65;
	st.global.u32 	[%rd68], %r111;
	mul.wide.u32 	%rd69, %r172, 4;
	add.s64 	%rd70, %rd3, %rd69;
	ld.global.u32 	%r112, [%rd70];
	add.s64 	%rd71, %rd2, %rd69;
	ld.global.u32 	%r113, [%rd71];
	add.s32 	%r114, %r113, %r112;
	add.s64 	%rd72, %rd1, %rd69;
	st.global.u32 	[%rd72], %r114;
	mul.wide.u32 	%rd73, %r171, 4;
	add.s64 	%rd74, %rd3, %rd73;
	ld.global.u32 	%r115, [%rd74];
	add.s64 	%rd75, %rd2, %rd73;
	ld.global.u32 	%r116, [%rd75];
	add.s32 	%r117, %r116, %r115;
	add.s64 	%rd76, %rd1, %rd73;
	st.global.u32 	[%rd76], %r117;
	add.s32 	%r186, %r186, 16;
	shl.b32 	%r118, %r1, 4;
	add.s32 	%r185, %r185, %r118;
	add.s32 	%r184, %r184, %r118;
	add.s32 	%r183, %r183, %r118;
	add.s32 	%r182, %r182, %r118;
	add.s32 	%r181, %r181, %r118;
	add.s32 	%r180, %r180, %r118;
	add.s32 	%r179, %r179, %r118;
	add.s32 	%r178, %r178, %r118;
	add.s32 	%r177, %r177, %r118;
	add.s32 	%r176, %r176, %r118;
	add.s32 	%r175, %r175, %r118;
	add.s32 	%r174, %r174, %r118;
	add.s32 	%r173, %r173, %r118;
	add.s32 	%r172, %r172, %r118;
	add.s32 	%r171, %r171, %r118;
	add.s64 	%rd129, %rd129, %rd77;
	setp.ne.s32 	%p3, %r186, 0;
	@%p3 bra 	$L__BB1_3;
$L__BB1_4:
	and.b32  	%r52, %r63, 15;
	setp.eq.s32 	%p4, %r52, 0;
	@%p4 bra 	$L__BB1_13;
	mov.u32 	%r53, %tid.x;
	and.b32  	%r54, %r63, 7;
	setp.lt.u32 	%p5, %r52, 8;
	@%p5 bra 	$L__BB1_7;
	mad.lo.s32 	%r119, %r188, %r1, %r53;
	mul.wide.u32 	%rd78, %r119, 4;
	add.s64 	%rd79, %rd3, %rd78;
	ld.global.u32 	%r120, [%rd79];
	add.s64 	%rd80, %rd2, %rd78;
	ld.global.u32 	%r121, [%rd80];
	add.s32 	%r122, %r121, %r120;
	add.s64 	%rd81, %rd1, %rd78;
	st.global.u32 	[%rd81], %r122;
	add.s32 	%r123, %r119, %r1;
	mul.wide.u32 	%rd82, %r123, 4;
	add.s64 	%rd83, %rd3, %rd82;
	ld.global.u32 	%r124, [%rd83];
	add.s64 	%rd84, %rd2, %rd82;
	ld.global.u32 	%r125, [%rd84];
	add.s32 	%r126, %r125, %r124;
	add.s64 	%rd85, %rd1, %rd82;
	st.global.u32 	[%rd85], %r126;
	add.s32 	%r127, %r123, %r1;
	mul.wide.u32 	%rd86, %r127, 4;
	add.s64 	%rd87, %rd3, %rd86;
	ld.global.u32 	%r128, [%rd87];
	add.s64 	%rd88, %rd2, %rd86;
	ld.global.u32 	%r129, [%rd88];
	add.s32 	%r130, %r129, %r128;
	add.s64 	%rd89, %rd1, %rd86;
	st.global.u32 	[%rd89], %r130;
	add.s32 	%r131, %r127, %r1;
	mul.wide.u32 	%rd90, %r131, 4;
	add.s64 	%rd91, %rd3, %rd90;
	ld.global.u32 	%r132, [%rd91];
	add.s64 	%rd92, %rd2, %rd90;
	ld.global.u32 	%r133, [%rd92];
	add.s32 	%r134, %r133, %r132;
	add.s64 	%rd93, %rd1, %rd90;
	st.global.u32 	[%rd93], %r134;
	add.s32 	%r135, %r131, %r1;
	mul.wide.u32 	%rd94, %r135, 4;
	add.s64 	%rd95, %rd3, %rd94;
	ld.global.u32 	%r136, [%rd95];
	add.s64 	%rd96, %rd2, %rd94;
	ld.global.u32 	%r137, [%rd96];
	add.s32 	%r138, %r137, %r136;
	add.s64 	%rd97, %rd1, %rd94;
	st.global.u32 	[%rd97], %r138;
	add.s32 	%r139, %r135, %r1;
	mul.wide.u32 	%rd98, %r139, 4;
	add.s64 	%rd99, %rd3, %rd98;
	ld.global.u32 	%r140, [%rd99];
	add.s64 	%rd100, %rd2, %rd98;
	ld.global.u32 	%r141, [%rd100];
	add.s32 	%r142, %r141, %r140;
	add.s64 	%rd101, %rd1, %rd98;
	st.global.u32 	[%rd101], %r142;
	add.s32 	%r143, %r139, %r1;
	mul.wide.u32 	%rd102, %r143, 4;
	add.s64 	%rd103, %rd3, %rd102;
	ld.global.u32 	%r144, [%rd103];
	add.s64 	%rd104, %rd2, %rd102;
	ld.global.u32 	%r145, [%rd104];
	add.s32 	%r146, %r145, %r144;
	add.s64 	%rd105, %rd1, %rd102;
	st.global.u32 	[%rd105], %r146;
	add.s32 	%r147, %r143, %r1;
	mul.wide.u32 	%rd106, %r147, 4;
	add.s64 	%rd107, %rd3, %rd106;
	ld.global.u32 	%r148, [%rd107];
	add.s64 	%rd108, %rd2, %rd106;
	ld.global.u32 	%r149, [%rd108];
	add.s32 	%r150, %r149, %r148;
	add.s64 	%rd109, %rd1, %rd106;
	st.global.u32 	[%rd109], %r150;
	add.s32 	%r188, %r188, 8;
$L__BB1_7:
	setp.eq.s32 	%p6, %r54, 0;
	@%p6 bra 	$L__BB1_13;
	and.b32  	%r57, %r63, 3;
	setp.lt.u32 	%p7, %r54, 4;
	@%p7 bra 	$L__BB1_10;
	mad.lo.s32 	%r151, %r188, %r1, %r53;
	mul.wide.u32 	%rd110, %r151, 4;
	add.s64 	%rd111, %rd3, %rd110;
	ld.global.u32 	%r152, [%rd111];
	add.s64 	%rd112, %rd2, %rd110;
	ld.global.u32 	%r153, [%rd112];
	add.s32 	%r154, %r153, %r152;
	add.s64 	%rd113, %rd1, %rd110;
	st.global.u32 	[%rd113], %r154;
	add.s32 	%r155, %r151, %r1;
	mul.wide.u32 	%rd114, %r155, 4;
	add.s64 	%rd115, %rd3, %rd114;
	ld.global.u32 	%r156, [%rd115];
	add.s64 	%rd116, %rd2, %rd114;
	ld.global.u32 	%r157, [%rd116];
	add.s32 	%r158, %r157, %r156;
	add.s64 	%rd117, %rd1, %rd114;
	st.global.u32 	[%rd117], %r158;
	add.s32 	%r159, %r155, %r1;
	mul.wide.u32 	%rd118, %r159, 4;
	add.s64 	%rd119, %rd3, %rd118;
	ld.global.u32 	%r160, [%rd119];
	add.s64 	%rd120, %rd2, %rd118;
	ld.global.u32 	%r161, [%rd120];
	add.s32 	%r162, %r161, %r160;
	add.s64 	%rd121, %rd1, %rd118;
	st.global.u32 	[%rd121], %r162;
	add.s32 	%r163, %r159, %r1;
	mul.wide.u32 	%rd122, %r163, 4;
	add.s64 	%rd123, %rd3, %rd122;
	ld.global.u32 	%r164, [%rd123];
	add.s64 	%rd124, %rd2, %rd122;
	ld.global.u32 	%r165, [%rd124];
	add.s32 	%r166, %r165, %r164;
	add.s64 	%rd125, %rd1, %rd122;
	st.global.u32 	[%rd125], %r166;
	add.s32 	%r188, %r188, 4;
$L__BB1_10:
	setp.eq.s32 	%p8, %r57, 0;
	@%p8 bra 	$L__BB1_13;
	mad.lo.s32 	%r167, %r1, %r188, %r53;
	mul.wide.u32 	%rd130, %r167, 4;
	mul.wide.u32 	%rd8, %r1, 4;
	neg.s32 	%r190, %r57;
$L__BB1_12:
	.pragma "nounroll";
	add.s64 	%rd126, %rd3, %rd130;
	ld.global.u32 	%r168, [%rd126];
	add.s64 	%rd127, %rd2, %rd130;
	ld.global.u32 	%r169, [%rd127];
	add.s32 	%r170, %r169, %r168;
	add.s64 	%rd128, %rd1, %rd130;
	st.global.u32 	[%rd128], %r170;
	add.s64 	%rd130, %rd130, %rd8;
	add.s32 	%r190, %r190, 1;
	setp.ne.s32 	%p9, %r190, 0;
	@%p9 bra 	$L__BB1_12;
$L__BB1_13:
	ret;

}
	// .globl	_Z13matAddElementPiS_S_
.visible .entry _Z13matAddElementPiS_S_(
	.param .u64 .ptr .align 1 _Z13matAddElementPiS_S__param_0,
	.param .u64 .ptr .align 1 _Z13matAddElementPiS_S__param_1,
	.param .u64 .ptr .align 1 _Z13matAddElementPiS_S__param_2
)
{
	.reg .b32 	%r<8>;
	.reg .b64 	%rd<11>;

	ld.param.u64 	%rd1, [_Z13matAddElementPiS_S__param_0];
	ld.param.u64 	%rd2, [_Z13matAddElementPiS_S__param_1];
	ld.param.u64 	%rd3, [_Z13matAddElementPiS_S__param_2];
	cvta.to.global.u64 	%rd4, %rd3;
	cvta.to.global.u64 	%rd5, %rd2;
	cvta.to.global.u64 	%rd6, %rd1;
	mov.u32 	%r1, %tid.x;
	mov.u32 	%r2, %tid.y;
	mov.u32 	%r3, %ntid.y;
	mad.lo.s32 	%r4, %r1, %r3, %r2;
	mul.wide.u32 	%rd7, %r4, 4;
	add.s64 	%rd8, %rd6, %rd7;
	ld.global.u32 	%r5, [%rd8];
	add.s64 	%rd9, %rd5, %rd7;
	ld.global.u32 	%r6, [%rd9];
	add.s32 	%r7, %r6, %r5;
	add.s64 	%rd10, %rd4, %rd7;
	st.global.u32 	[%rd10], %r7;
	ret;

}


// ===== COMPILED SASS (sm_100) =====

	.target	sm_100

	.elftype	@"ET_EXEC"


//--------------------- .note.nv.tkinfo           --------------------------
	.section	.note.nv.tkinfo,"",@"SHT_NOTE"
	.sectionflags	@"SHF_NOTE_NV_TKINFO"
	.tkinfo
        /*0018*/ 	.word	0x00000002
        /*0030*/ 	.string	""
        /*0030*/ 	.string	"ptxas"
        /*0030*/ 	.string	"Cuda compilation tools, release 13.0, V13.0.88"
        /*0030*/ 	.string	"Build cuda_13.0.r13.0/compiler.36424714_0"
        /*0030*/ 	.string	"-arch sm_100 -m 64 "



//--------------------- .note.nv.cuinfo           --------------------------
	.section	.note.nv.cuinfo,"",@"SHT_NOTE"
	.sectionflags	@"SHF_NOTE_NV_CUINFO"
        /*0018*/ 	.short	0x0002
        /*001a*/ 	.short	0x0064
        /*001c*/ 	.short	0x0082
	.zero		2


//--------------------- .nv.info                  --------------------------
	.section	.nv.info,"",@"SHT_CUDA_INFO"
	.align	4


	//----- nvinfo : EIATTR_REGCOUNT
	.align		4
        /*0000*/ 	.byte	0x04, 0x2f
        /*0002*/ 	.short	(.L_1 - .L_0)
	.align		4
.L_0:
        /*0004*/ 	.word	index@(_Z9matAddRowPiS_S_i)
        /*0008*/ 	.word	0x00000014


	//----- nvinfo : EIATTR_FRAME_SIZE
	.align		4
.L_1:
        /*000c*/ 	.byte	0x04, 0x11
        /*000e*/ 	.short	(.L_3 - .L_2)
	.align		4
.L_2:
        /*0010*/ 	.word	index@(_Z9matAddRowPiS_S_i)
        /*0014*/ 	.word	0x00000000


	//----- nvinfo : EIATTR_REGCOUNT
	.align		4
.L_3:
        /*0018*/ 	.byte	0x04, 0x2f
        /*001a*/ 	.short	(.L_5 - .L_4)
	.align		4
.L_4:
        /*001c*/ 	.word	index@(_Z9matAddColPiS_S_i)
        /*0020*/ 	.word	0x00000020


	//----- nvinfo : EIATTR_FRAME_SIZE
	.align		4
.L_5:
        /*0024*/ 	.byte	0x04, 0x11
        /*0026*/ 	.short	(.L_7 - .L_6)
	.align		4
.L_6:
        /*0028*/ 	.word	index@(_Z9matAddColPiS_S_i)
        /*002c*/ 	.word	0x00000000


	//----- nvinfo : EIATTR_REGCOUNT
	.align		4
.L_7:
        /*0030*/ 	.byte	0x04, 0x2f
        /*0032*/ 	.short	(.L_9 - .L_8)
	.align		4
.L_8:
        /*0034*/ 	.word	index@(_Z13matAddElementPiS_S_)
        /*0038*/ 	.word	0x0000000c


	//----- nvinfo : EIATTR_FRAME_SIZE
	.align		4
.L_9:
        /*003c*/ 	.byte	0x04, 0x11
        /*003e*/ 	.short	(.L_11 - .L_10)
	.align		4
.L_10:
        /*0040*/ 	.word	index@(_Z13matAddElementPiS_S_)
        /*0044*/ 	.word	0x00000000


	//----- nvinfo : EIATTR_MIN_STACK_SIZE
	.align		4
.L_11:
        /*0048*/ 	.byte	0x04, 0x12
        /*004a*/ 	.short	(.L_13 - .L_12)
	.align		4
.L_12:
        /*004c*/ 	.word	index@(_Z13matAddElementPiS_S_)
        /*0050*/ 	.word	0x00000000


	//----- nvinfo : EIATTR_MIN_STACK_SIZE
	.align		4
.L_13:
        /*0054*/ 	.byte	0x04, 0x12
        /*0056*/ 	.short	(.L_15 - .L_14)
	.align		4
.L_14:
        /*0058*/ 	.word	index@(_Z9matAddColPiS_S_i)
        /*005c*/ 	.word	0x00000000


	//----- nvinfo : EIATTR_MIN_STACK_SIZE
	.align		4
.L_15:
        /*0060*/ 	.byte	0x04, 0x12
        /*0062*/ 	.short	(.L_17 - .L_16)
	.align		4
.L_16:
        /*0064*/ 	.word	index@(_Z9matAddRowPiS_S_i)
        /*0068*/ 	.word	0x00000000
.L_17:


//--------------------- .nv.compat                --------------------------
	.section	.nv.compat,"",@"SHT_CUDA_COMPAT_INFO"
	.align	4
        /*0000*/ 	.byte	0x02, 0x09, 0x00, 0x00, 0x02, 0x02, 0x01, 0x00, 0x02, 0x05, 0x05, 0x00, 0x03, 0x07, 0x01, 0x01
        /*0010*/ 	.byte	0x02, 0x03, 0x00, 0x00, 0x02, 0x06, 0x01, 0x00, 0x04, 0x0b, 0x08, 0x00, 0x09, 0x00, 0x00, 0x00
        /*0020*/ 	.byte	0x00, 0x00, 0x00, 0x00


//--------------------- .nv.info._Z13matAddElementPiS_S_ --------------------------
	.section	.nv.info._Z13matAddElementPiS_S_,"",@"SHT_CUDA_INFO"
	.sectionflags	@""
	.align	4


	//----- nvinfo : EIATTR_CUDA_API_VERSION
	.align		4
        /*0000*/ 	.byte	0x04, 0x37
        /*0002*/ 	.short	(.L_19 - .L_18)
.L_18:
        /*0004*/ 	.word	0x00000082


	//----- nvinfo : EIATTR_KPARAM_INFO
	.align		4
.L_19:
        /*0008*/ 	.byte	0x04, 0x17
        /*000a*/ 	.short	(.L_21 - .L_20)
.L_20:
        /*000c*/ 	.word	0x00000000
        /*0010*/ 	.short	0x0002
        /*0012*/ 	.short	0x0010
        /*0014*/ 	.byte	0x00, 0xf5, 0x21, 0x00


	//----- nvinfo : EIATTR_KPARAM_INFO
	.align		4
.L_21:
        /*0018*/ 	.byte	0x04, 0x17
        /*001a*/ 	.short	(.L_23 - .L_22)
.L_22:
        /*001c*/ 	.word	0x00000000
        /*0020*/ 	.short	0x0001
        /*0022*/ 	.short	0x0008
        /*0024*/ 	.byte	0x00, 0xf5, 0x21, 0x00


	//----- nvinfo : EIATTR_KPARAM_INFO
	.align		4
.L_23:
        /*0028*/ 	.byte	0x04, 0x17
        /*002a*/ 	.short	(.L_25 - .L_24)
.L_24:
        /*002c*/ 	.word	0x00000000
        /*0030*/ 	.short	0x0000
        /*0032*/ 	.short	0x0000
        /*0034*/ 	.byte	0x00, 0xf5, 0x21, 0x00


	//----- nvinfo : EIATTR_SPARSE_MMA_MASK
	.align		4
.L_25:
        /*0038*/ 	.byte	0x03, 0x50
        /*003a*/ 	.short	0x0000


	//----- nvinfo : EIATTR_MAXREG_COUNT
	.align		4
        /*003c*/ 	.byte	0x03, 0x1b
        /*003e*/ 	.short	0x00ff


	//----- nvinfo : EIATTR_MERCURY_ISA_VERSION
	.align		4
        /*0040*/ 	.byte	0x03, 0x5f
        /*0042*/ 	.short	0x0101


	//----- nvinfo : EIATTR_VRC_CTA_INIT_COUNT
	.align		4
        /*0044*/ 	.byte	0x02, 0x4a
	.zero		1
	.zero		1


	//----- nvinfo : EIATTR_EXIT_INSTR_OFFSETS
	.align		4
        /*0048*/ 	.byte	0x04, 0x1c
        /*004a*/ 	.short	(.L_27 - .L_26)


	//   ....[0]....
.L_26:
        /*004c*/ 	.word	0x00000100


	//----- nvinfo : EIATTR_CBANK_PARAM_SIZE
	.align		4
.L_27:
        /*0050*/ 	.byte	0x03, 0x19
        /*0052*/ 	.short	0x0018


	//----- nvinfo : EIATTR_PARAM_CBANK
	.align		4
        /*0054*/ 	.byte	0x04, 0x0a
        /*0056*/ 	.short	(.L_29 - .L_28)
	.align		4
.L_28:
        /*0058*/ 	.word	index@(.nv.constant0._Z13matAddElementPiS_S_)
        /*005c*/ 	.short	0x0380
        /*005e*/ 	.short	0x0018


	//----- nvinfo : EIATTR_SW_WAR
	.align		4
.L_29:
        /*0060*/ 	.byte	0x04, 0x36
        /*0062*/ 	.short	(.L_31 - .L_30)
.L_30:
        /*0064*/ 	.word	0x00000008
.L_31:


//--------------------- .nv.info._Z9matAddColPiS_S_i --------------------------
	.section	.nv.info._Z9matAddColPiS_S_i,"",@"SHT_CUDA_INFO"
	.sectionflags	@""
	.align	4


	//----- nvinfo : EIATTR_CUDA_API_VERSION
	.align		4
        /*0000*/ 	.byte	0x04, 0x37
        /*0002*/ 	.short	(.L_33 - .L_32)
.L_32:
        /*0004*/ 	.word	0x00000082


	//----- nvinfo : EIATTR_KPARAM_INFO
	.align		4
.L_33:
        /*0008*/ 	.byte	0x04, 0x17
        /*000a*/ 	.short	(.L_35 - .L_34)
.L_34:
        /*000c*/ 	.word	0x00000000
        /*0010*/ 	.short	0x0003
        /*0012*/ 	.short	0x0018
        /*0014*/ 	.byte	0x00, 0xf0, 0x11, 0x00


	//----- nvinfo : EIATTR_KPARAM_INFO
	.align		4
.L_35:
        /*0018*/ 	.byte	0x04, 0x17
        /*001a*/ 	.short	(.L_37 - .L_36)
.L_36:
        /*001c*/ 	.word	0x00000000
        /*0020*/ 	.short	0x0002
        /*0022*/ 	.short	0x0010
        /*0024*/ 	.byte	0x00, 0xf5, 0x21, 0x00


	//----- nvinfo : EIATTR_KPARAM_INFO
	.align		4
.L_37:
        /*0028*/ 	.byte	0x04, 0x17
        /*002a*/ 	.short	(.L_39 - .L_38)
.L_38:
        /*002c*/ 	.word	0x00000000
        /*0030*/ 	.short	0x0001
        /*0032*/ 	.short	0x0008
        /*0034*/ 	.byte	0x00, 0xf5, 0x21, 0x00


	//----- nvinfo : EIATTR_KPARAM_INFO
	.align		4
.L_39:
        /*0038*/ 	.byte	0x04, 0x17
        /*003a*/ 	.short	(.L_41 - .L_40)
.L_40:
        /*003c*/ 	.word	0x00000000
        /*0040*/ 	.short	0x0000
        /*0042*/ 	.short	0x0000
        /*0044*/ 	.byte	0x00, 0xf5, 0x21, 0x00


	//----- nvinfo : EIATTR_SPARSE_MMA_MASK
	.align		4
.L_41:
        /*0048*/ 	.byte	0x03, 0x50
        /*004a*/ 	.short	0x0000


	//----- nvinfo : EIATTR_MAXREG_COUNT
	.align		4
        /*004c*/ 	.byte	0x03, 0x1b
        /*004e*/ 	.short	0x00ff


	//----- nvinfo : EIATTR_MERCURY_ISA_VERSION
	.align		4
        /*0050*/ 	.byte	0x03, 0x5f
        /*0052*/ 	.short	0x0101


	//----- nvinfo : EIATTR_VRC_CTA_INIT_COUNT
	.align		4
        /*0054*/ 	.byte	0x02, 0x4a
	.zero		1
	.zero		1


	//----- nvinfo : EIATTR_EXIT_INSTR_OFFSETS
	.align		4
        /*0058*/ 	.byte	0x04, 0x1c
        /*005a*/ 	.short	(.L_43 - .L_42)


	//   ....[0]....
.L_42:
        /*005c*/ 	.word	0x00000050


	//   ....[1]....
        /*0060*/ 	.word	0x00000aa0


	//   ....[2]....
        /*0064*/ 	.word	0x00000f40


	//   ....[3]....
        /*0068*/ 	.word	0x000011d0


	//   ....[4]....
        /*006c*/ 	.word	0x00001310


	//----- nvinfo : EIATTR_CBANK_PARAM_SIZE
	.align		4
.L_43:
        /*0070*/ 	.byte	0x03, 0x19
        /*0072*/ 	.short	0x001c


	//----- nvinfo : EIATTR_PARAM_CBANK
	.align		4
        /*0074*/ 	.byte	0x04, 0x0a
        /*0076*/ 	.short	(.L_45 - .L_44)
	.align		4
.L_44:
        /*0078*/ 	.word	index@(.nv.constant0._Z9matAddColPiS_S_i)
        /*007c*/ 	.short	0x0380
        /*007e*/ 	.short	0x001c


	//----- nvinfo : EIATTR_SW_WAR
	.align		4
.L_45:
        /*0080*/ 	.byte	0x04, 0x36
        /*0082*/ 	.short	(.L_47 - .L_46)
.L_46:
        /*0084*/ 	.word	0x00000008
.L_47:


//--------------------- .nv.info._Z9matAddRowPiS_S_i --------------------------
	.section	.nv.info._Z9matAddRowPiS_S_i,"",@"SHT_CUDA_INFO"
	.sectionflags	@""
	.align	4


	//----- nvinfo : EIATTR_CUDA_API_VERSION
	.align		4
        /*0000*/ 	.byte	0x04, 0x37
        /*0002*/ 	.short	(.L_49 - .L_48)
.L_48:
        /*0004*/ 	.word	0x00000082


	//----- nvinfo : EIATTR_KPARAM_INFO
	.align		4
.L_49:
        /*0008*/ 	.byte	0x04, 0x17
        /*000a*/ 	.short	(.L_51 - .L_50)
.L_50:
        /*000c*/ 	.word	0x00000000
        /*0010*/ 	.short	0x0003
        /*0012*/ 	.short	0x0018
        /*0014*/ 	.byte	0x00, 0xf0, 0x11, 0x00


	//----- nvinfo : EIATTR_KPARAM_INFO
	.align		4
.L_51:
        /*0018*/ 	.byte	0x04, 0x17
        /*001a*/ 	.short	(.L_53 - .L_52)
.L_52:
        /*001c*/ 	.word	0x00000000
        /*0020*/ 	.short	0x0002
        /*0022*/ 	.short	0x0010
        /*0024*/ 	.byte	0x00, 0xf5, 0x21, 0x00


	//----- nvinfo : EIATTR_KPARAM_INFO
	.align		4
.L_53:
        /*0028*/ 	.byte	0x04, 0x17
        /*002a*/ 	.short	(.L_55 - .L_54)
.L_54:
        /*002c*/ 	.word	0x00000000
        /*0030*/ 	.short	0x0001
        /*0032*/ 	.short	0x0008
        /*0034*/ 	.byte	0x00, 0xf5, 0x21, 0x00


	//----- nvinfo : EIATTR_KPARAM_INFO
	.align		4
.L_55:
        /*0038*/ 	.byte	0x04, 0x17
        /*003a*/ 	.short	(.L_57 - .L_56)
.L_56:
        /*003c*/ 	.word	0x00000000
        /*0040*/ 	.short	0x0000
        /*0042*/ 	.short	0x0000
        /*0044*/ 	.byte	0x00, 0xf5, 0x21, 0x00


	//----- nvinfo : EIATTR_SPARSE_MMA_MASK
	.align		4
.L_57:
        /*0048*/ 	.byte	0x03, 0x50
        /*004a*/ 	.short	0x0000


	//----- nvinfo : EIATTR_MAXREG_COUNT
	.align		4
        /*004c*/ 	.byte	0x03, 0x1b
        /*004e*/ 	.short	0x00ff


	//----- nvinfo : EIATTR_MERCURY_ISA_VERSION
	.align		4
        /*0050*/ 	.byte	0x03, 0x5f
        /*0052*/ 	.short	0x0101


	//----- nvinfo : EIATTR_VRC_CTA_INIT_COUNT
	.align		4
        /*0054*/ 	.byte	0x02, 0x4a
	.zero		1
	.zero		1


	//----- nvinfo : EIATTR_EXIT_INSTR_OFFSETS
	.align		4
        /*0058*/ 	.byte	0x04, 0x1c
        /*005a*/ 	.short	(.L_59 - .L_58)


	//   ....[0]....
.L_58:
        /*005c*/ 	.word	0x00000030


	//   ....[1]....
        /*0060*/ 	.word	0x00000660


	//   ....[2]....
        /*0064*/ 	.word	0x000009f0


	//   ....[3]....
        /*0068*/ 	.word	0x00000c80


	//   ....[4]....
        /*006c*/ 	.word	0x00000e70


	//----- nvinfo : EIATTR_CBANK_PARAM_SIZE
	.align		4
.L_59:
        /*0070*/ 	.byte	0x03, 0x19
        /*0072*/ 	.short	0x001c


	//----- nvinfo : EIATTR_PARAM_CBANK
	.align		4
        /*0074*/ 	.byte	0x04, 0x0a
        /*0076*/ 	.short	(.L_61 - .L_60)
	.align		4
.L_60:
        /*0078*/ 	.word	index@(.nv.constant0._Z9matAddRowPiS_S_i)
        /*007c*/ 	.short	0x0380
        /*007e*/ 	.short	0x001c


	//----- nvinfo : EIATTR_SW_WAR
	.align		4
.L_61:
        /*0080*/ 	.byte	0x04, 0x36
        /*0082*/ 	.short	(.L_63 - .L_62)
.L_62:
        /*0084*/ 	.word	0x00000008
.L_63:


//--------------------- .nv.callgraph             --------------------------
	.section	.nv.callgraph,"",@"SHT_CUDA_CALLGRAPH"
	.align	4
	.sectionentsize	8
	.align		4
        /*0000*/ 	.word	0x00000000
	.align		4
        /*0004*/ 	.word	0xffffffff
	.align		4
        /*0008*/ 	.word	0x00000000
	.align		4
        /*000c*/ 	.word	0xfffffffe
	.align		4
        /*0010*/ 	.word	0x00000000
	.align		4
        /*0014*/ 	.word	0xfffffffd
	.align		4
        /*0018*/ 	.word	0x00000000
	.align		4
        /*001c*/ 	.word	0xfffffffc


//--------------------- .text._Z13matAddElementPiS_S_ --------------------------
	.section	.text._Z13matAddElementPiS_S_,"ax",@progbits
	.align	128
        .global         _Z13matAddElementPiS_S_
        .type           _Z13matAddElementPiS_S_,@function
        .size           _Z13matAddElementPiS_S_,(.L_x_13 - _Z13matAddElementPiS_S_)
        .other          _Z13matAddElementPiS_S_,@"STO_CUDA_ENTRY STV_DEFAULT"
_Z13matAddElementPiS_S_:
.text._Z13matAddElementPiS_S_:
[----:B------:R-:W-:Y:S01]  /*0000*/  LDC R1, c[0x0][0x37c] ;  /* 0x0000df00ff017b82 */ /* 0x000fe20000000800 */
[----:B------:R-:W0:Y:S07]  /*0010*/  S2R R9, SR_TID.X ;  /* 0x0000000000097919 */ /* 0x000e2e0000002100 */
[----:B------:R-:W1:Y:S01]  /*0020*/  LDC.64 R2, c[0x0][0x380] ;  /* 0x0000e000ff027b82 */ /* 0x000e620000000a00 */
[----:B------:R-:W0:Y:S01]  /*0030*/  LDCU UR6, c[0x0][0x364] ;  /* 0x00006c80ff0677ac */ /* 0x000e220008000800 */
[----:B------:R-:W0:Y:S01]  /*0040*/  S2R R0, SR_TID.Y ;  /* 0x0000000000007919 */ /* 0x000e220000002200 */
[----:B------:R-:W2:Y:S05]  /*0050*/  LDCU.64 UR4, c[0x0][0x358] ;  /* 0x00006b00ff0477ac */ /* 0x000eaa0008000a00 */
[----:B------:R-:W3:Y:S08]  /*0060*/  LDC.64 R4, c[0x0][0x388] ;  /* 0x0000e200ff047b82 */ /* 0x000ef00000000a00 */
[----:B------:R-:W4:Y:S01]  /*0070*/  LDC.64 R6, c[0x0][0x390] ;  /* 0x0000e400ff067b82 */ /* 0x000f220000000a00 */
[----:B0-----:R-:W-:-:S04]  /*0080*/  IMAD R9, R9, UR6, R0 ;  /* 0x0000000609097c24 */ /* 0x001fc8000f8e0200 */
[----:B-1----:R-:W-:-:S04]  /*0090*/  IMAD.WIDE.U32 R2, R9, 0x4, R2 ;  /* 0x0000000409027825 */ /* 0x002fc800078e0002 */
[C---:B---3--:R-:W-:Y:S02]  /*00a0*/  IMAD.WIDE.U32 R4, R9.reuse, 0x4, R4 ;  /* 0x0000000409047825 */ /* 0x048fe400078e0004 */
[----:B--2---:R-:W2:Y:S04]  /*00b0*/  LDG.E R2, desc[UR4][R2.64] ;  /* 0x0000000402027981 */ /* 0x004ea8000c1e1900 */
[----:B------:R-:W2:Y:S01]  /*00c0*/  LDG.E R5, desc[UR4][R4.64] ;  /* 0x0000000404057981 */ /* 0x000ea2000c1e1900 */
[----:B----4-:R-:W-:Y:S01]  /*00d0*/  IMAD.WIDE.U32 R6, R9, 0x4, R6 ;  /* 0x0000000409067825 */ /* 0x010fe200078e0006 */
[----:B--2---:R-:W-:-:S05]  /*00e0*/  IADD3 R9, PT, PT, R2, R5, RZ ;  /* 0x0000000502097210 */ /* 0x004fca0007ffe0ff */
[----:B------:R-:W-:Y:S01]  /*00f0*/  STG.E desc[UR4][R6.64], R9 ;  /* 0x0000000906007986 */ /* 0x000fe2000c101904 */
[----:B------:R-:W-:Y:S05]  /*0100*/  EXIT ;  /* 0x000000000000794d */ /* 0x000fea0003800000 */
.L_x_0:
[----:B------:R-:W-:-:S00]  /*0110*/  BRA `(.L_x_0) ;  /* 0xfffffffc00fc7947 */ /* 0x000fc0000383ffff */
[----:B------:R-:W-:-:S00]  /*0120*/  NOP ;  /* 0x0000000000007918 */ /* 0x000fc00000000000 */
        /* <DEDUP_REMOVED lines=13> */
.L_x_13:


//--------------------- .text._Z9matAddColPiS_S_i --------------------------
	.section	.text._Z9matAddColPiS_S_i,"ax",@progbits
	.align	128
        .global         _Z9matAddColPiS_S_i
        .type           _Z9matAddColPiS_S_i,@function
        .size           _Z9matAddColPiS_S_i,(.L_x_14 - _Z9matAddColPiS_S_i)
        .other          _Z9matAddColPiS_S_i,@"STO_CUDA_ENTRY STV_DEFAULT"
_Z9matAddColPiS_S_i:
.text._Z9matAddColPiS_S_i:
[----:B------:R-:W-:Y:S01]  /*0000*/  LDC R1, c[0x0][0x37c] ;  /* 0x0000df00ff017b82 */ /* 0x000fe20000000800 */
[----:B------:R-:W0:Y:S07]  /*0010*/  LDCU UR5, c[0x0][0x398] ;  /* 0x00007300ff0577ac */ /* 0x000e2e0008000800 */
[----:B------:R-:W1:Y:S01]  /*0020*/  LDC R0, c[0x0][0x360] ;  /* 0x0000d800ff007b82 */ /* 0x000e620000000800 */
[----:B0-----:R-:W-:-:S06]  /*0030*/  UISETP.GE.AND UP0, UPT, UR5, 0x1, UPT ;  /* 0x000000010500788c */ /* 0x001fcc000bf06270 */
[----:B------:R-:W-:-:S13]  /*0040*/  PLOP3.LUT P0, PT, PT, PT, UP0, 0x80, 0x8 ;  /* 0x000000000008781c */ /* 0x000fda0003f0f008 */
[----:B------:R-:W-:Y:S05]  /*0050*/  @!P0 EXIT ;  /* 0x000000000000894d */ /* 0x000fea0003800000 */
[----:B------:R-:W-:Y:S01]  /*0060*/  UISETP.GE.U32.AND UP0, UPT, UR5, 0x10, UPT ;  /* 0x000000100500788c */ /* 0x000fe2000bf06070 */
[----:B------:R-:W0:Y:S01]  /*0070*/  LDCU.64 UR8, c[0x0][0x358] ;  /* 0x00006b00ff0877ac */ /* 0x000e220008000a00 */
[----:B------:R-:W-:-:S07]  /*0080*/  UMOV UR4, URZ ;  /* 0x000000ff00047c82 */ /* 0x000fce0008000000 */
[----:B------:R-:W-:Y:S05]  /*0090*/  BRA.U !UP0, `(.L_x_1) ;  /* 0x0000000908787547 */ /* 0x000fea000b800000 */
[----:B------:R-:W1:Y:S01]  /*00a0*/  S2R R21, SR_TID.X ;  /* 0x0000000000157919 */ /* 0x000e620000002100 */
[----:B------:R-:W-:Y:S01]  /*00b0*/  ULOP3.LUT UR4, UR5, 0x7ffffff0, URZ, 0xc0, !UPT ;  /* 0x7ffffff005047892 */ /* 0x000fe2000f8ec0ff */
[----:B------:R-:W2:Y:S01]  /*00c0*/  LDCU.64 UR10, c[0x0][0x390] ;  /* 0x00007200ff0a77ac */ /* 0x000ea20008000a00 */
[----:B------:R-:W3:Y:S02]  /*00d0*/  LDCU.128 UR12, c[0x0][0x380] ;  /* 0x00007000ff0c77ac */ /* 0x000ee40008000c00 */
[----:B------:R-:W-:Y:S01]  /*00e0*/  UIADD3 UR6, UPT, UPT, -UR4, URZ, URZ ;  /* 0x000000ff04067290 */ /* 0x000fe2000fffe1ff */
[CC--:B-1----:R-:W-:Y:S01]  /*00f0*/  IADD3 R14, PT, PT, R0.reuse, R21.reuse, RZ ;  /* 0x00000015000e7210 */ /* 0x0c2fe20007ffe0ff */
[C-C-:B------:R-:W-:Y:S01]  /*0100*/  IMAD R5, R0.reuse, 0x3, R21.reuse ;  /* 0x0000000300057824 */ /* 0x140fe200078e0215 */
[CC--:B------:R-:W-:Y:S01]  /*0110*/  LEA R3, R0.reuse, R21.reuse, 0x1 ;  /* 0x0000001500037211 */ /* 0x0c0fe200078e08ff */
[C-C-:B------:R-:W-:Y:S01]  /*0120*/  IMAD R9, R0.reuse, 0x5, R21.reuse ;  /* 0x0000000500097824 */ /* 0x140fe200078e0215 */
[CC--:B------:R-:W-:Y:S01]  /*0130*/  LEA R7, R0.reuse, R21.reuse, 0x2 ;  /* 0x0000001500077211 */ /* 0x0c0fe200078e10ff */
[C-C-:B------:R-:W-:Y:S01]  /*0140*/  IMAD R11, R0.reuse, 0x6, R21.reuse ;  /* 0x00000006000b7824 */ /* 0x140fe200078e0215 */
[C---:B------:R-:W-:Y:S01]  /*0150*/  LEA R15, R0.reuse, R21, 0x3 ;  /* 0x00000015000f7211 */ /* 0x040fe200078e18ff */
[----:B------:R-:W-:-:S02]  /*0160*/  IMAD R13, R0, 0x7, R21 ;  /* 0x00000007000d7824 */ /* 0x000fc400078e0215 */
[C-C-:B------:R-:W-:Y:S02]  /*0170*/  IMAD R17, R0.reuse, 0x9, R21.reuse ;  /* 0x0000000900117824 */ /* 0x140fe400078e0215 */
[C-C-:B------:R-:W-:Y:S02]  /*0180*/  IMAD R2, R0.reuse, 0xa, R21.reuse ;  /* 0x0000000a00027824 */ /* 0x140fe400078e0215 */
[C-C-:B------:R-:W-:Y:S02]  /*0190*/  IMAD R4, R0.reuse, 0xb, R21.reuse ;  /* 0x0000000b00047824 */ /* 0x140fe400078e0215 */
[C-C-:B------:R-:W-:Y:S02]  /*01a0*/  IMAD R6, R0.reuse, 0xc, R21.reuse ;  /* 0x0000000c00067824 */ /* 0x140fe400078e0215 */
[C-C-:B------:R-:W-:Y:S02]  /*01b0*/  IMAD R8, R0.reuse, 0xd, R21.reuse ;  /* 0x0000000d00087824 */ /* 0x140fe400078e0215 */
[----:B------:R-:W-:-:S02]  /*01c0*/  IMAD R10, R0, 0xe, R21 ;  /* 0x0000000e000a7824 */ /* 0x000fc400078e0215 */
[----:B------:R-:W-:Y:S02]  /*01d0*/  IMAD R12, R0, 0xf, R21 ;  /* 0x0000000f000c7824 */ /* 0x000fe400078e0215 */
[----:B--23--:R-:W-:-:S07]  /*01e0*/  IMAD.WIDE.U32 R20, R21, 0x4, RZ ;  /* 0x0000000415147825 */ /* 0x00cfce00078e00ff */
.L_x_2:
[C---:B--2---:R-:W-:Y:S01]  /*01f0*/  IADD3 R18, P1, PT, R20.reuse, UR14, RZ ;  /* 0x0000000e14127c10 */ /* 0x044fe2000ff3e0ff */
[----:B------:R-:W1:Y:S01]  /*0200*/  LDC.64 R24, c[0x0][0x380] ;  /* 0x0000e000ff187b82 */ /* 0x000e620000000a00 */
[----:B------:R-:W-:Y:S02]  /*0210*/  IADD3 R22, P0, PT, R20, UR12, RZ ;  /* 0x0000000c14167c10 */ /* 0x000fe4000ff1e0ff */
[C---:B------:R-:W-:Y:S02]  /*0220*/  IADD3.X R19, PT, PT, R21.reuse, UR15, RZ, P1, !PT ;  /* 0x0000000f15137c10 */ /* 0x040fe40008ffe4ff */
[----:B------:R-:W-:-:S04]  /*0230*/  IADD3.X R23, PT, PT, R21, UR13, RZ, P0, !PT ;  /* 0x0000000d15177c10 */ /* 0x000fc800087fe4ff */
[----:B0-----:R-:W2:Y:S04]  /*0240*/  LDG.E R19, desc[UR8][R18.64] ;  /* 0x0000000812137981 */ /* 0x001ea8000c1e1900 */
[----:B------:R0:W2:Y:S02]  /*0250*/  LDG.E R16, desc[UR8][R22.64] ;  /* 0x0000000816107981 */ /* 0x0000a4000c1e1900 */
[----:B0-----:R-:W0:Y:S01]  /*0260*/  LDC.64 R22, c[0x0][0x388] ;  /* 0x0000e200ff167b82 */ /* 0x001e220000000a00 */
[----:B------:R-:W-:Y:S01]  /*0270*/  IADD3 R26, P0, PT, R20, UR10, RZ ;  /* 0x0000000a141a7c10 */ /* 0x000fe2000ff1e0ff */
[----:B-1----:R-:W-:-:S03]  /*0280*/  IMAD.WIDE.U32 R28, R14, 0x4, R24 ;  /* 0x000000040e1c7825 */ /* 0x002fc600078e0018 */
[----:B------:R-:W-:Y:S02]  /*0290*/  IADD3.X R27, PT, PT, R21, UR11, RZ, P0, !PT ;  /* 0x0000000b151b7c10 */ /* 0x000fe400087fe4ff */
[----:B--2---:R-:W-:Y:S01]  /*02a0*/  IADD3 R16, PT, PT, R16, R19, RZ ;  /* 0x0000001310107210 */ /* 0x004fe20007ffe0ff */
[----:B0-----:R-:W-:-:S04]  /*02b0*/  IMAD.WIDE.U32 R18, R14, 0x4, R22 ;  /* 0x000000040e127825 */ /* 0x001fc800078e0016 */
[----:B------:R0:W-:Y:S04]  /*02c0*/  STG.E desc[UR8][R26.64], R16 ;  /* 0x000000101a007986 */ /* 0x0001e8000c101908 */
[----:B------:R-:W2:Y:S04]  /*02d0*/  LDG.E R28, desc[UR8][R28.64] ;  /* 0x000000081c1c7981 */ /* 0x000ea8000c1e1900 */
[----:B------:R1:W2:Y:S02]  /*02e0*/  LDG.E R29, desc[UR8][R18.64] ;  /* 0x00000008121d7981 */ /* 0x0002a4000c1e1900 */
[----:B-1----:R-:W1:Y:S01]  /*02f0*/  LDC.64 R18, c[0x0][0x390] ;  /* 0x0000e400ff127b82 */ /* 0x002e620000000a00 */
[----:B0-----:R-:W-:Y:S01]  /*0300*/  IMAD.WIDE.U32 R26, R3, 0x4, R24 ;  /* 0x00000004031a7825 */ /* 0x001fe200078e0018 */
[----:B--2---:R-:W-:-:S03]  /*0310*/  IADD3 R16, PT, PT, R28, R29, RZ ;  /* 0x0000001d1c107210 */ /* 0x004fc60007ffe0ff */
[----:B-1----:R-:W-:-:S05]  /*0320*/  IMAD.WIDE.U32 R28, R14, 0x4, R18 ;  /* 0x000000040e1c7825 */ /* 0x002fca00078e0012 */
[----:B------:R0:W-:Y:S04]  /*0330*/  STG.E desc[UR8][R28.64], R16 ;  /* 0x000000101c007986 */ /* 0x0001e8000c101908 */
[----:B0-----:R0:W2:Y:S02]  /*0340*/  LDG.E R28, desc[UR8][R26.64] ;  /* 0x000000081a1c7981 */ /* 0x0010a4000c1e1900 */
[----:B0-----:R-:W-:-:S06]  /*0350*/  IMAD.WIDE.U32 R26, R3, 0x4, R22 ;  /* 0x00000004031a7825 */ /* 0x001fcc00078e0016 */
[----:B------:R-:W2:Y:S02]  /*0360*/  LDG.E R27, desc[UR8][R26.64] ;  /* 0x000000081a1b7981 */ /* 0x000ea4000c1e1900 */
[----:B--2---:R-:W-:Y:S01]  /*0370*/  IADD3 R16, PT, PT, R28, R27, RZ ;  /* 0x0000001b1c107210 */ /* 0x004fe20007ffe0ff */
[----:B------:R-:W-:-:S05]  /*0380*/  IMAD.WIDE.U32 R28, R3, 0x4, R18 ;  /* 0x00000004031c7825 */ /* 0x000fca00078e0012 */
[----:B------:R0:W-:Y:S01]  /*0390*/  STG.E desc[UR8][R28.64], R16 ;  /* 0x000000101c007986 */ /* 0x0001e2000c101908 */
[----:B------:R-:W-:-:S04]  /*03a0*/  IMAD.WIDE.U32 R26, R5, 0x4, R22 ;  /* 0x00000004051a7825 */ /* 0x000fc800078e0016 */
[--C-:B0-----:R-:W-:Y:S01]  /*03b0*/  IMAD.WIDE.U32 R28, R5, 0x4, R24.reuse ;  /* 0x00000004051c7825 */ /* 0x101fe200078e0018 */
[----:B------:R0:W2:Y:S05]  /*03c0*/  LDG.E R16, desc[UR8][R26.64] ;  /* 0x000000081a107981 */ /* 0x0000aa000c1e1900 */
[----:B------:R-:W2:Y:S01]  /*03d0*/  LDG.E R28, desc[UR8][R28.64] ;  /* 0x000000081c1c7981 */ /* 0x000ea2000c1e1900 */
[----:B0-----:R-:W-:Y:S01]  /*03e0*/  IMAD.WIDE.U32 R26, R7, 0x4, R24 ;  /* 0x00000004071a7825 */ /* 0x001fe200078e0018 */
[----:B--2---:R-:W-:-:S03]  /*03f0*/  IADD3 R16, PT, PT, R28, R16, RZ ;  /* 0x000000101c107210 */ /* 0x004fc60007ffe0ff */
[----:B------:R-:W-:-:S05]  /*0400*/  IMAD.WIDE.U32 R28, R5, 0x4, R18 ;  /* 0x00000004051c7825 */ /* 0x000fca00078e0012 */
[----:B------:R0:W-:Y:S04]  /*0410*/  STG.E desc[UR8][R28.64], R16 ;  /* 0x000000101c007986 */ /* 0x0001e8000c101908 */
[----:B0-----:R0:W2:Y:S02]  /*0420*/  LDG.E R16, desc[UR8][R26.64] ;  /* 0x000000081a107981 */ /* 0x0010a4000c1e1900 */
[----:B0-----:R-:W-:-:S06]  /*0430*/  IMAD.WIDE.U32 R26, R7, 0x4, R22 ;  /* 0x00000004071a7825 */ /* 0x001fcc00078e0016 */
[----:B------:R-:W2:Y:S01]  /*0440*/  LDG.E R27, desc[UR8][R26.64] ;  /* 0x000000081a1b7981 */ /* 0x000ea2000c1e1900 */
[----:B------:R-:W-:Y:S01]  /*0450*/  IMAD.WIDE.U32 R28, R7, 0x4, R18 ;  /* 0x00000004071c7825 */ /* 0x000fe200078e0012 */
[----:B--2---:R-:W-:-:S03]  /*0460*/  IADD3 R16, PT, PT, R16, R27, RZ ;  /* 0x0000001b10107210 */ /* 0x004fc60007ffe0ff */
[C---:B------:R-:W-:Y:S02]  /*0470*/  IMAD.WIDE.U32 R26, R9.reuse, 0x4, R22 ;  /* 0x00000004091a7825 */ /* 0x040fe400078e0016 */
[----:B------:R0:W-:Y:S02]  /*0480*/  STG.E desc[UR8][R28.64], R16 ;  /* 0x000000101c007986 */ /* 0x0001e4000c101908 */
[--C-:B0-----:R-:W-:Y:S02]  /*0490*/  IMAD.WIDE.U32 R28, R9, 0x4, R24.reuse ;  /* 0x00000004091c7825 */ /* 0x101fe400078e0018 */
[----:B------:R0:W2:Y:S04]  /*04a0*/  LDG.E R16, desc[UR8][R26.64] ;  /* 0x000000081a107981 */ /* 0x0000a8000c1e1900 */
        /* <DEDUP_REMOVED lines=64> */
[----:B------:R-:W-:-:S04]  /*08b0*/  IMAD.WIDE.U32 R28, R10, 0x4, R18 ;  /* 0x000000040a1c7825 */ /* 0x000fc800078e0012 */
[----:B------:R-:W-:-:S04]  /*08c0*/  IMAD.WIDE.U32 R24, R12, 0x4, R24 ;  /* 0x000000040c187825 */ /* 0x000fc800078e0018 */
[----:B------:R-:W-:Y:S01]  /*08d0*/  IMAD.WIDE.U32 R22, R12, 0x4, R22 ;  /* 0x000000040c167825 */ /* 0x000fe200078e0016 */
[----:B--2---:R-:W-:-:S05]  /*08e0*/  IADD3 R16, PT, PT, R16, R27, RZ ;  /* 0x0000001b10107210 */ /* 0x004fca0007ffe0ff */
[----:B------:R2:W-:Y:S04]  /*08f0*/  STG.E desc[UR8][R28.64], R16 ;  /* 0x000000101c007986 */ /* 0x0005e8000c101908 */
[----:B------:R-:W3:Y:S04]  /*0900*/  LDG.E R24, desc[UR8][R24.64] ;  /* 0x0000000818187981 */ /* 0x000ee8000c1e1900 */
[----:B------:R-:W3:Y:S01]  /*0910*/  LDG.E R23, desc[UR8][R22.64] ;  /* 0x0000000816177981 */ /* 0x000ee2000c1e1900 */
[----:B------:R-:W-:Y:S01]  /*0920*/  IMAD.WIDE.U32 R18, R12, 0x4, R18 ;  /* 0x000000040c127825 */ /* 0x000fe200078e0012 */
[----:B------:R-:W-:-:S04]  /*0930*/  UIADD3 UR6, UPT, UPT, UR6, 0x10, URZ ;  /* 0x0000001006067890 */ /* 0x000fc8000fffe0ff */
[----:B------:R-:W-:Y:S01]  /*0940*/  UISETP.NE.AND UP0, UPT, UR6, URZ, UPT ;  /* 0x000000ff0600728c */ /* 0x000fe2000bf05270 */
[C---:B------:R-:W-:Y:S01]  /*0950*/  IMAD.WIDE.U32 R20, R0.reuse, 0x40, R20 ;  /* 0x0000004000147825 */ /* 0x040fe200078e0014 */
[C---:B------:R-:W-:Y:S02]  /*0960*/  LEA R14, R0.reuse, R14, 0x4 ;  /* 0x0000000e000e7211 */ /* 0x040fe400078e20ff */
[C---:B------:R-:W-:Y:S02]  /*0970*/  LEA R3, R0.reuse, R3, 0x4 ;  /* 0x0000000300037211 */ /* 0x040fe400078e20ff */
[C---:B------:R-:W-:Y:S02]  /*0980*/  LEA R5, R0.reuse, R5, 0x4 ;  /* 0x0000000500057211 */ /* 0x040fe400078e20ff */
[C---:B------:R-:W-:Y:S02]  /*0990*/  LEA R7, R0.reuse, R7, 0x4 ;  /* 0x0000000700077211 */ /* 0x040fe400078e20ff */
[----:B------:R-:W-:-:S02]  /*09a0*/  LEA R9, R0, R9, 0x4 ;  /* 0x0000000900097211 */ /* 0x000fc400078e20ff */
[C---:B------:R-:W-:Y:S02]  /*09b0*/  LEA R11, R0.reuse, R11, 0x4 ;  /* 0x0000000b000b7211 */ /* 0x040fe400078e20ff */
        /* <DEDUP_REMOVED lines=8> */
[----:B------:R-:W-:Y:S02]  /*0a40*/  LEA R12, R0, R12, 0x4 ;  /* 0x0000000c000c7211 */ /* 0x000fe400078e20ff */
[----:B---3--:R-:W-:-:S05]  /*0a50*/  IADD3 R23, PT, PT, R24, R23, RZ ;  /* 0x0000001718177210 */ /* 0x008fca0007ffe0ff */
[----:B------:R2:W-:Y:S01]  /*0a60*/  STG.E desc[UR8][R18.64], R23 ;  /* 0x0000001712007986 */ /* 0x0005e2000c101908 */
[----:B------:R-:W-:Y:S05]  /*0a70*/  BRA.U UP0, `(.L_x_2) ;  /* 0xfffffff500dc7547 */ /* 0x000fea000b83ffff */
.L_x_1:
[----:B------:R-:W-:-:S06]  /*0a80*/  ULOP3.LUT UP0, UR6, UR5, 0xf, URZ, 0xc0, !UPT ;  /* 0x0000000f05067892 */ /* 0x000fcc000f80c0ff */
[----:B------:R-:W-:-:S13]  /*0a90*/  PLOP3.LUT P0, PT, PT, PT, UP0, 0x80, 0x8 ;  /* 0x000000000008781c */ /* 0x000fda0003f0f008 */
[----:B0-----:R-:W-:Y:S05]  /*0aa0*/  @!P0 EXIT ;  /* 0x000000000000894d */ /* 0x001fea0003800000 */
[----:B------:R-:W0:Y:S01]  /*0ab0*/  S2R R3, SR_TID.X ;  /* 0x0000000000037919 */ /* 0x000e220000002100 */
[----:B------:R-:W-:Y:S02]  /*0ac0*/  UISETP.GE.U32.AND UP0, UPT, UR6, 0x8, UPT ;  /* 0x000000080600788c */ /* 0x000fe4000bf06070 */
[----:B------:R-:W-:-:S06]  /*0ad0*/  ULOP3.LUT UR7, UR5, 0x7, URZ, 0xc0, !UPT ;  /* 0x0000000705077892 */ /* 0x000fcc000f8ec0ff */
[----:B------:R-:W-:Y:S01]  /*0ae0*/  ISETP.NE.AND P0, PT, RZ, UR7, PT ;  /* 0x00000007ff007c0c */ /* 0x000fe2000bf05270 */
[----:B------:R-:W-:-:S12]  /*0af0*/  BRA.U !UP0, `(.L_x_3) ;  /* 0x0000000508107547 */ /* 0x000fd8000b800000 */
[----:B------:R-:W3:Y:S01]  /*0b00*/  LDC.64 R6, c[0x0][0x380] ;  /* 0x0000e000ff067b82 */ /* 0x000ee20000000a00 */
[----:B01----:R-:W-:-:S07]  /*0b10*/  IMAD R15, R0, UR4, R3 ;  /* 0x00000004000f7c24 */ /* 0x003fce000f8e0203 */
[----:B------:R-:W0:Y:S08]  /*0b20*/  LDC.64 R4, c[0x0][0x388] ;  /* 0x0000e200ff047b82 */ /* 0x000e300000000a00 */
[----:B------:R-:W1:Y:S01]  /*0b30*/  LDC.64 R8, c[0x0][0x390] ;  /* 0x0000e400ff087b82 */ /* 0x000e620000000a00 */
[----:B---3--:R-:W-:-:S06]  /*0b40*/  IMAD.WIDE.U32 R10, R15, 0x4, R6 ;  /* 0x000000040f0a7825 */ /* 0x008fcc00078e0006 */
[----:B------:R-:W3:Y:S01]  /*0b50*/  LDG.E R10, desc[UR8][R10.64] ;  /* 0x000000080a0a7981 */ /* 0x000ee2000c1e1900 */
[----:B0-----:R-:W-:-:S06]  /*0b60*/  IMAD.WIDE.U32 R12, R15, 0x4, R4 ;  /* 0x000000040f0c7825 */ /* 0x001fcc00078e0004 */
[----:B------:R-:W3:Y:S01]  /*0b70*/  LDG.E R13, desc[UR8][R12.64] ;  /* 0x000000080c0d7981 */ /* 0x000ee2000c1e1900 */
[C---:B------:R-:W-:Y:S01]  /*0b80*/  IADD3 R21, PT, PT, R15.reuse, R0, RZ ;  /* 0x000000000f157210 */ /* 0x040fe20007ffe0ff */
[----:B-1----:R-:W-:-:S04]  /*0b90*/  IMAD.WIDE.U32 R14, R15, 0x4, R8 ;  /* 0x000000040f0e7825 */ /* 0x002fc800078e0008 */
[----:B--2---:R-:W-:-:S04]  /*0ba0*/  IMAD.WIDE.U32 R16, R21, 0x4, R6 ;  /* 0x0000000415107825 */ /* 0x004fc800078e0006 */
[----:B------:R-:W-:Y:S01]  /*0bb0*/  IMAD.WIDE.U32 R18, R21, 0x4, R4 ;  /* 0x0000000415127825 */ /* 0x000fe200078e0004 */
[----:B---3--:R-:W-:-:S05]  /*0bc0*/  IADD3 R23, PT, PT, R10, R13, RZ ;  /* 0x0000000d0a177210 */ /* 0x008fca0007ffe0ff */
[----:B------:R0:W-:Y:S04]  /*0bd0*/  STG.E desc[UR8][R14.64], R23 ;  /* 0x000000170e007986 */ /* 0x0001e8000c101908 */
[----:B------:R-:W2:Y:S04]  /*0be0*/  LDG.E R16, desc[UR8][R16.64] ;  /* 0x0000000810107981 */ /* 0x000ea8000c1e1900 */
[----:B------:R-:W2:Y:S01]  /*0bf0*/  LDG.E R19, desc[UR8][R18.64] ;  /* 0x0000000812137981 */ /* 0x000ea2000c1e1900 */
[C---:B------:R-:W-:Y:S01]  /*0c00*/  IADD3 R27, PT, PT, R21.reuse, R0, RZ ;  /* 0x00000000151b7210 */ /* 0x040fe20007ffe0ff */
[----:B------:R-:W-:-:S04]  /*0c10*/  IMAD.WIDE.U32 R10, R21, 0x4, R8 ;  /* 0x00000004150a7825 */ /* 0x000fc800078e0008 */
[----:B------:R-:W-:-:S04]  /*0c20*/  IMAD.WIDE.U32 R12, R27, 0x4, R6 ;  /* 0x000000041b0c7825 */ /* 0x000fc800078e0006 */
[----:B------:R-:W-:Y:S01]  /*0c30*/  IMAD.WIDE.U32 R20, R27, 0x4, R4 ;  /* 0x000000041b147825 */ /* 0x000fe200078e0004 */
[----:B--2---:R-:W-:-:S05]  /*0c40*/  IADD3 R25, PT, PT, R16, R19, RZ ;  /* 0x0000001310197210 */ /* 0x004fca0007ffe0ff */
[----:B------:R1:W-:Y:S04]  /*0c50*/  STG.E desc[UR8][R10.64], R25 ;  /* 0x000000190a007986 */ /* 0x0003e8000c101908 */
[----:B------:R-:W2:Y:S04]  /*0c60*/  LDG.E R12, desc[UR8][R12.64] ;  /* 0x000000080c0c7981 */ /* 0x000ea8000c1e1900 */
[----:B------:R-:W2:Y:S01]  /*0c70*/  LDG.E R21, desc[UR8][R20.64] ;  /* 0x0000000814157981 */ /* 0x000ea2000c1e1900 */
[C---:B------:R-:W-:Y:S01]  /*0c80*/  IADD3 R29, PT, PT, R27.reuse, R0, RZ ;  /* 0x000000001b1d7210 */ /* 0x040fe20007ffe0ff */
[----:B0-----:R-:W-:-:S04]  /*0c90*/  IMAD.WIDE.U32 R14, R27, 0x4, R8 ;  /* 0x000000041b0e7825 */ /* 0x001fc800078e0008 */
[----:B------:R-:W-:-:S04]  /*0ca0*/  IMAD.WIDE.U32 R16, R29, 0x4, R6 ;  /* 0x000000041d107825 */ /* 0x000fc800078e0006 */
[----:B------:R-:W-:Y:S01]  /*0cb0*/  IMAD.WIDE.U32 R18, R29, 0x4, R4 ;  /* 0x000000041d127825 */ /* 0x000fe200078e0004 */
[----:B--2---:R-:W-:-:S05]  /*0cc0*/  IADD3 R23, PT, PT, R12, R21, RZ ;  /* 0x000000150c177210 */ /* 0x004fca0007ffe0ff */
[----:B------:R0:W-:Y:S04]  /*0cd0*/  STG.E desc[UR8][R14.64], R23 ;  /* 0x000000170e007986 */ /* 0x0001e8000c101908 */
[----:B------:R-:W2:Y:S04]  /*0ce0*/  LDG.E R16, desc[UR8][R16.64] ;  /* 0x0000000810107981 */ /* 0x000ea8000c1e1900 */
[----:B------:R-:W2:Y:S01]  /*0cf0*/  LDG.E R19, desc[UR8][R18.64] ;  /* 0x0000000812137981 */ /* 0x000ea2000c1e1900 */
[C---:B------:R-:W-:Y:S01]  /*0d00*/  IADD3 R27, PT, PT, R29.reuse, R0, RZ ;  /* 0x000000001d1b7210 */ /* 0x040fe20007ffe0ff */
[----:B-1----:R-:W-:-:S04]  /*0d10*/  IMAD.WIDE.U32 R10, R29, 0x4, R8 ;  /* 0x000000041d0a7825 */ /* 0x002fc800078e0008 */
        /* <DEDUP_REMOVED lines=22> */
[C---:B0-----:R-:W-:Y:S01]  /*0e80*/  IADD3 R23, PT, PT, R27.reuse, R0, RZ ;  /* 0x000000001b177210 */ /* 0x041fe20007ffe0ff */
[----:B------:R-:W-:-:S04]  /*0e90*/  IMAD.WIDE.U32 R14, R27, 0x4, R8 ;  /* 0x000000041b0e7825 */ /* 0x000fc800078e0008 */
[----:B------:R-:W-:-:S04]  /*0ea0*/  IMAD.WIDE.U32 R6, R23, 0x4, R6 ;  /* 0x0000000417067825 */ /* 0x000fc800078e0006 */
[----:B------:R-:W-:Y:S01]  /*0eb0*/  IMAD.WIDE.U32 R4, R23, 0x4, R4 ;  /* 0x0000000417047825 */ /* 0x000fe200078e0004 */
[----:B--2---:R-:W-:-:S05]  /*0ec0*/  IADD3 R17, PT, PT, R12, R21, RZ ;  /* 0x000000150c117210 */ /* 0x004fca0007ffe0ff */
[----:B------:R3:W-:Y:S04]  /*0ed0*/  STG.E desc[UR8][R14.64], R17 ;  /* 0x000000110e007986 */ /* 0x0007e8000c101908 */
[----:B------:R-:W1:Y:S04]  /*0ee0*/  LDG.E R6, desc[UR8][R6.64] ;  /* 0x0000000806067981 */ /* 0x000e68000c1e1900 */
[----:B------:R-:W1:Y:S01]  /*0ef0*/  LDG.E R5, desc[UR8][R4.64] ;  /* 0x0000000804057981 */ /* 0x000e62000c1e1900 */
[----:B------:R-:W-:Y:S01]  /*0f00*/  IMAD.WIDE.U32 R8, R23, 0x4, R8 ;  /* 0x0000000417087825 */ /* 0x000fe200078e0008 */
[----:B------:R-:W-:Y:S01]  /*0f10*/  UIADD3 UR4, UPT, UPT, UR4, 0x8, URZ ;  /* 0x0000000804047890 */ /* 0x000fe2000fffe0ff */
[----:B-1----:R-:W-:-:S05]  /*0f20*/  IADD3 R11, PT, PT, R6, R5, RZ ;  /* 0x00000005060b7210 */ /* 0x002fca0007ffe0ff */
[----:B------:R3:W-:Y:S06]  /*0f30*/  STG.E desc[UR8][R8.64], R11 ;  /* 0x0000000b08007986 */ /* 0x0007ec000c101908 */
.L_x_3:
[----:B------:R-:W-:Y:S05]  /*0f40*/  @!P0 EXIT ;  /* 0x000000000000894d */ /* 0x000fea0003800000 */
[----:B------:R-:W-:Y:S02]  /*0f50*/  UISETP.GE.U32.AND UP0, UPT, UR7, 0x4, UPT ;  /* 0x000000040700788c */ /* 0x000fe4000bf06070 */
[----:B------:R-:W-:-:S06]  /*0f60*/  ULOP3.LUT UR5, UR5, 0x3, URZ, 0xc0, !UPT ;  /* 0x0000000305057892 */ /* 0x000fcc000f8ec0ff */
[----:B------:R-:W-:Y:S01]  /*0f70*/  ISETP.NE.AND P0, PT, RZ, UR5, PT ;  /* 0x00000005ff007c0c */ /* 0x000fe2000bf05270 */
[----:B------:R-:W-:-:S12]  /*0f80*/  BRA.U !UP0, `(.L_x_4) ;  /* 0x0000000108907547 */ /* 0x000fd8000b800000 */
[----:B------:R-:W4:Y:S01]  /*0f90*/  LDC.64 R6, c[0x0][0x380] ;  /* 0x0000e000ff067b82 */ /* 0x000f220000000a00 */
[----:B01-3--:R-:W-:-:S07]  /*0fa0*/  IMAD R15, R0, UR4, R3 ;  /* 0x00000004000f7c24 */ /* 0x00bfce000f8e0203 */
[----:B------:R-:W0:Y:S08]  /*0fb0*/  LDC.64 R4, c[0x0][0x388] ;  /* 0x0000e200ff047b82 */ /* 0x000e300000000a00 */
[----:B------:R-:W1:Y:S01]  /*0fc0*/  LDC.64 R8, c[0x0][0x390] ;  /* 0x0000e400ff087b82 */ /* 0x000e620000000a00 */
[----:B----4-:R-:W-:-:S06]  /*0fd0*/  IMAD.WIDE.U32 R10, R15, 0x4, R6 ;  /* 0x000000040f0a7825 */ /* 0x010fcc00078e0006 */
        /* <DEDUP_REMOVED lines=31> */
.L_x_4:
[----:B------:R-:W-:Y:S05]  /*11d0*/  @!P0 EXIT ;  /* 0x000000000000894d */ /* 0x000fea0003800000 */
[----:B01----:R-:W-:Y:S01]  /*11e0*/  IMAD R3, R0, UR4, R3 ;  /* 0x0000000400037c24 */ /* 0x003fe2000f8e0203 */
[----:B------:R-:W0:Y:S03]  /*11f0*/  LDCU.64 UR6, c[0x0][0x390] ;  /* 0x00007200ff0677ac */ /* 0x000e260008000a00 */
[----:B------:R-:W-:Y:S01]  /*1200*/  IMAD.WIDE.U32 R2, R3, 0x4, RZ ;  /* 0x0000000403027825 */ /* 0x000fe200078e00ff */
[----:B------:R-:W1:Y:S01]  /*1210*/  LDCU.128 UR12, c[0x0][0x380] ;  /* 0x00007000ff0c77ac */ /* 0x000e620008000c00 */
[----:B------:R-:W-:-:S12]  /*1220*/  UIADD3 UR5, UPT, UPT, -UR5, URZ, URZ ;  /* 0x000000ff05057290 */ /* 0x000fd8000fffe1ff */
.L_x_5:
[C---:B-1----:R-:W-:Y:S02]  /*1230*/  IADD3 R6, P1, PT, R2.reuse, UR14, RZ ;  /* 0x0000000e02067c10 */ /* 0x042fe4000ff3e0ff */
[----:B------:R-:W-:Y:S02]  /*1240*/  IADD3 R4, P0, PT, R2, UR12, RZ ;  /* 0x0000000c02047c10 */ /* 0x000fe4000ff1e0ff */
[C---:B------:R-:W-:Y:S02]  /*1250*/  IADD3.X R7, PT, PT, R3.reuse, UR15, RZ, P1, !PT ;  /* 0x0000000f03077c10 */ /* 0x040fe40008ffe4ff */
[----:B------:R-:W-:-:S04]  /*1260*/  IADD3.X R5, PT, PT, R3, UR13, RZ, P0, !PT ;  /* 0x0000000d03057c10 */ /* 0x000fc800087fe4ff */
[----:B------:R-:W5:Y:S04]  /*1270*/  LDG.E R7, desc[UR8][R6.64] ;  /* 0x0000000806077981 */ /* 0x000f68000c1e1900 */
[----:B------:R-:W5:Y:S01]  /*1280*/  LDG.E R4, desc[UR8][R4.64] ;  /* 0x0000000804047981 */ /* 0x000f62000c1e1900 */
[----:B0--34-:R-:W-:-:S04]  /*1290*/  IADD3 R8, P0, PT, R2, UR6, RZ ;  /* 0x0000000602087c10 */ /* 0x019fc8000ff1e0ff */
[----:B------:R-:W-:Y:S01]  /*12a0*/  IADD3.X R9, PT, PT, R3, UR7, RZ, P0, !PT ;  /* 0x0000000703097c10 */ /* 0x000fe200087fe4ff */
[----:B------:R-:W-:-:S04]  /*12b0*/  UIADD3 UR5, UPT, UPT, UR5, 0x1, URZ ;  /* 0x0000000105057890 */ /* 0x000fc8000fffe0ff */
[----:B------:R-:W-:Y:S01]  /*12c0*/  UISETP.NE.AND UP0, UPT, UR5, URZ, UPT ;  /* 0x000000ff0500728c */ /* 0x000fe2000bf05270 */
[----:B------:R-:W-:Y:S01]  /*12d0*/  IMAD.WIDE.U32 R2, R0, 0x4, R2 ;  /* 0x0000000400027825 */ /* 0x000fe200078e0002 */
[----:B-----5:R-:W-:-:S05]  /*12e0*/  IADD3 R11, PT, PT, R4, R7, RZ ;  /* 0x00000007040b7210 */ /* 0x020fca0007ffe0ff */
[----:B------:R0:W-:Y:S02]  /*12f0*/  STG.E desc[UR8][R8.64], R11 ;  /* 0x0000000b08007986 */ /* 0x0001e4000c101908 */
[----:B------:R-:W-:Y:S05]  /*1300*/  BRA.U UP0, `(.L_x_5) ;  /* 0xfffffffd00c87547 */ /* 0x000fea000b83ffff */
[----:B------:R-:W-:Y:S05]  /*1310*/  EXIT ;  /* 0x000000000000794d */ /* 0x000fea0003800000 */
.L_x_6:
        /* <DEDUP_REMOVED lines=14> */
.L_x_14:


//--------------------- .text._Z9matAddRowPiS_S_i --------------------------
	.section	.text._Z9matAddRowPiS_S_i,"ax",@progbits
	.align	128
        .global         _Z9matAddRowPiS_S_i
        .type           _Z9matAddRowPiS_S_i,@function
        .size           _Z9matAddRowPiS_S_i,(.L_x_15 - _Z9matAddRowPiS_S_i)
        .other          _Z9matAddRowPiS_S_i,@"STO_CUDA_ENTRY STV_DEFAULT"
_Z9matAddRowPiS_S_i:
.text._Z9matAddRowPiS_S_i:
[----:B------:R-:W-:Y:S08]  /*0000*/  LDC R1, c[0x0][0x37c] ;  /* 0x0000df00ff017b82 */ /* 0x000ff00000000800 */
[----:B------:R-:W0:Y:S02]  /*0010*/  LDC R2, c[0x0][0x398] ;  /* 0x0000e600ff027b82 */ /* 0x000e240000000800 */
[----:B0-----:R-:W-:-:S13]  /*0020*/  ISETP.GE.AND P0, PT, R2, 0x1, PT ;  /* 0x000000010200780c */ /* 0x001fda0003f06270 */
[----:B------:R-:W-:Y:S05]  /*0030*/  @!P0 EXIT ;  /* 0x000000000000894d */ /* 0x000fea0003800000 */
[----:B------:R-:W0:Y:S01]  /*0040*/  S2R R5, SR_TID.X ;  /* 0x0000000000057919 */ /* 0x000e220000002100 */
[C---:B------:R-:W-:Y:S01]  /*0050*/  ISETP.GE.U32.AND P1, PT, R2.reuse, 0x10, PT ;  /* 0x000000100200780c */ /* 0x040fe20003f26070 */
[----:B------:R-:W1:Y:S01]  /*0060*/  LDCU.64 UR4, c[0x0][0x358] ;  /* 0x00006b00ff0477ac */ /* 0x000e620008000a00 */
[----:B------:R-:W-:Y:S01]  /*0070*/  LOP3.LUT R14, R2, 0xf, RZ, 0xc0, !PT ;  /* 0x0000000f020e7812 */ /* 0x000fe200078ec0ff */
[----:B------:R-:W-:-:S03]  /*0080*/  IMAD.MOV.U32 R3, RZ, RZ, RZ ;  /* 0x000000ffff037224 */ /* 0x000fc600078e00ff */
[----:B------:R-:W-:Y:S01]  /*0090*/  ISETP.NE.AND P0, PT, R14, RZ, PT ;  /* 0x000000ff0e00720c */ /* 0x000fe20003f05270 */
[----:B0-----:R-:W-:-:S06]  /*00a0*/  IMAD R0, R5, R2, RZ ;  /* 0x0000000205007224 */ /* 0x001fcc00078e02ff */
[----:B-1----:R-:W-:Y:S06]  /*00b0*/  @!P1 BRA `(.L_x_7) ;  /* 0x0000000400689947 */ /* 0x002fec0003800000 */
[----:B------:R-:W0:Y:S01]  /*00c0*/  LDCU.128 UR8, c[0x0][0x380] ;  /* 0x00007000ff0877ac */ /* 0x000e220008000c00 */
[----:B------:R-:W-:Y:S01]  /*00d0*/  IMAD.MOV.U32 R4, RZ, RZ, 0x20 ;  /* 0x00000020ff047424 */ /* 0x000fe200078e00ff */
[----:B------:R-:W-:Y:S01]  /*00e0*/  LOP3.LUT R3, R2, 0x7ffffff0, RZ, 0xc0, !PT ;  /* 0x7ffffff002037812 */ /* 0x000fe200078ec0ff */
[----:B------:R-:W-:Y:S01]  /*00f0*/  IMAD.MOV.U32 R5, RZ, RZ, 0x0 ;  /* 0x00000000ff057424 */ /* 0x000fe200078e00ff */
[----:B------:R-:W1:Y:S02]  /*0100*/  LDCU.64 UR6, c[0x0][0x390] ;  /* 0x00007200ff0677ac */ /* 0x000e640008000a00 */
[----:B------:R-:W-:Y:S01]  /*0110*/  IADD3 R10, PT, PT, -R3, RZ, RZ ;  /* 0x000000ff030a7210 */ /* 0x000fe20007ffe1ff */
[----:B------:R-:W-:-:S03]  /*0120*/  IMAD.WIDE.U32 R4, R0, 0x4, R4 ;  /* 0x0000000400047825 */ /* 0x000fc600078e0004 */
[C---:B0-----:R-:W-:Y:S02]  /*0130*/  IADD3 R11, P2, PT, R4.reuse, UR10, RZ ;  /* 0x0000000a040b7c10 */ /* 0x041fe4000ff5e0ff */
[C---:B------:R-:W-:Y:S02]  /*0140*/  IADD3 R6, P3, PT, R4.reuse, UR8, RZ ;  /* 0x0000000804067c10 */ /* 0x040fe4000ff7e0ff */
[----:B-1----:R-:W-:Y:S02]  /*0150*/  IADD3 R13, P1, PT, R4, UR6, RZ ;  /* 0x00000006040d7c10 */ /* 0x002fe4000ff3e0ff */
[C---:B------:R-:W-:Y:S02]  /*0160*/  IADD3.X R12, PT, PT, R5.reuse, UR11, RZ, P2, !PT ;  /* 0x0000000b050c7c10 */ /* 0x040fe400097fe4ff */
[C---:B------:R-:W-:Y:S02]  /*0170*/  IADD3.X R16, PT, PT, R5.reuse, UR7, RZ, P1, !PT ;  /* 0x0000000705107c10 */ /* 0x040fe40008ffe4ff */
[----:B------:R-:W-:-:S07]  /*0180*/  IADD3.X R7, PT, PT, R5, UR9, RZ, P3, !PT ;  /* 0x0000000905077c10 */ /* 0x000fce0009ffe4ff */
.L_x_8:
[----:B------:R-:W-:Y:S01]  /*0190*/  IMAD.MOV.U32 R4, RZ, RZ, R11 ;  /* 0x000000ffff047224 */ /* 0x000fe200078e000b */
[----:B-1----:R-:W2:Y:S01]  /*01a0*/  LDG.E R8, desc[UR4][R6.64+-0x20] ;  /* 0xffffe00406087981 */ /* 0x002ea2000c1e1900 */
[----:B------:R-:W-:-:S05]  /*01b0*/  IMAD.MOV.U32 R5, RZ, RZ, R12 ;  /* 0x000000ffff057224 */ /* 0x000fca00078e000c */
[----:B------:R-:W2:Y:S02]  /*01c0*/  LDG.E R9, desc[UR4][R4.64+-0x20] ;  /* 0xffffe00404097981 */ /* 0x000ea4000c1e1900 */
[----:B--2---:R-:W-:Y:S01]  /*01d0*/  IMAD.IADD R11, R8, 0x1, R9 ;  /* 0x00000001080b7824 */ /* 0x004fe200078e0209 */
[----:B------:R-:W-:Y:S01]  /*01e0*/  MOV R8, R13 ;  /* 0x0000000d00087202 */ /* 0x000fe20000000f00 */
[----:B------:R-:W-:-:S05]  /*01f0*/  IMAD.MOV.U32 R9, RZ, RZ, R16 ;  /* 0x000000ffff097224 */ /* 0x000fca00078e0010 */
[----:B------:R0:W-:Y:S04]  /*0200*/  STG.E desc[UR4][R8.64+-0x20], R11 ;  /* 0xffffe00b08007986 */ /* 0x0001e8000c101904 */
[----:B------:R-:W2:Y:S04]  /*0210*/  LDG.E R12, desc[UR4][R6.64+-0x1c] ;  /* 0xffffe404060c7981 */ /* 0x000ea8000c1e1900 */
[----:B------:R-:W2:Y:S02]  /*0220*/  LDG.E R13, desc[UR4][R4.64+-0x1c] ;  /* 0xffffe404040d7981 */ /* 0x000ea4000c1e1900 */
[----:B--2---:R-:W-:-:S05]  /*0230*/  IMAD.IADD R13, R12, 0x1, R13 ;  /* 0x000000010c0d7824 */ /* 0x004fca00078e020d */
[----:B------:R1:W-:Y:S04]  /*0240*/  STG.E desc[UR4][R8.64+-0x1c], R13 ;  /* 0xffffe40d08007986 */ /* 0x0003e8000c101904 */
[----:B------:R-:W2:Y:S04]  /*0250*/  LDG.E R12, desc[UR4][R6.64+-0x18] ;  /* 0xffffe804060c7981 */ /* 0x000ea8000c1e1900 */
[----:B------:R-:W2:Y:S02]  /*0260*/  LDG.E R15, desc[UR4][R4.64+-0x18] ;  /* 0xffffe804040f7981 */ /* 0x000ea4000c1e1900 */
[----:B--2---:R-:W-:-:S05]  /*0270*/  IMAD.IADD R15, R12, 0x1, R15 ;  /* 0x000000010c0f7824 */ /* 0x004fca00078e020f */
[----:B------:R2:W-:Y:S04]  /*0280*/  STG.E desc[UR4][R8.64+-0x18], R15 ;  /* 0xffffe80f08007986 */ /* 0x0005e8000c101904 */
[----:B------:R-:W3:Y:S04]  /*0290*/  LDG.E R12, desc[UR4][R6.64+-0x14] ;  /* 0xffffec04060c7981 */ /* 0x000ee8000c1e1900 */
[----:B------:R-:W3:Y:S02]  /*02a0*/  LDG.E R17, desc[UR4][R4.64+-0x14] ;  /* 0xffffec0404117981 */ /* 0x000ee4000c1e1900 */
[----:B---3--:R-:W-:-:S05]  /*02b0*/  IADD3 R17, PT, PT, R12, R17, RZ ;  /* 0x000000110c117210 */ /* 0x008fca0007ffe0ff */
[----:B------:R3:W-:Y:S04]  /*02c0*/  STG.E desc[UR4][R8.64+-0x14], R17 ;  /* 0xffffec1108007986 */ /* 0x0007e8000c101904 */
[----:B0-----:R-:W4:Y:S04]  /*02d0*/  LDG.E R11, desc[UR4][R6.64+-0x10] ;  /* 0xfffff004060b7981 */ /* 0x001f28000c1e1900 */
[----:B------:R-:W4:Y:S02]  /*02e0*/  LDG.E R12, desc[UR4][R4.64+-0x10] ;  /* 0xfffff004040c7981 */ /* 0x000f24000c1e1900 */
[----:B----4-:R-:W-:-:S05]  /*02f0*/  IMAD.IADD R11, R11, 0x1, R12 ;  /* 0x000000010b0b7824 */ /* 0x010fca00078e020c */
[----:B------:R0:W-:Y:S04]  /*0300*/  STG.E desc[UR4][R8.64+-0x10], R11 ;  /* 0xfffff00b08007986 */ /* 0x0001e8000c101904 */
[----:B------:R-:W4:Y:S04]  /*0310*/  LDG.E R12, desc[UR4][R6.64+-0xc] ;  /* 0xfffff404060c7981 */ /* 0x000f28000c1e1900 */
[----:B-1----:R-:W4:Y:S02]  /*0320*/  LDG.E R13, desc[UR4][R4.64+-0xc] ;  /* 0xfffff404040d7981 */ /* 0x002f24000c1e1900 */
[----:B----4-:R-:W-:-:S05]  /*0330*/  IMAD.IADD R13, R12, 0x1, R13 ;  /* 0x000000010c0d7824 */ /* 0x010fca00078e020d */
[----:B------:R1:W-:Y:S04]  /*0340*/  STG.E desc[UR4][R8.64+-0xc], R13 ;  /* 0xfffff40d08007986 */ /* 0x0003e8000c101904 */
[----:B------:R-:W4:Y:S04]  /*0350*/  LDG.E R12, desc[UR4][R6.64+-0x8] ;  /* 0xfffff804060c7981 */ /* 0x000f28000c1e1900 */
[----:B--2---:R-:W4:Y:S02]  /*0360*/  LDG.E R15, desc[UR4][R4.64+-0x8] ;  /* 0xfffff804040f7981 */ /* 0x004f24000c1e1900 */
[----:B----4-:R-:W-:-:S05]  /*0370*/  IMAD.IADD R15, R12, 0x1, R15 ;  /* 0x000000010c0f7824 */ /* 0x010fca00078e020f */
[----:B------:R2:W-:Y:S04]  /*0380*/  STG.E desc[UR4][R8.64+-0x8], R15 ;  /* 0xfffff80f08007986 */ /* 0x0005e8000c101904 */
[----:B------:R-:W4:Y:S04]  /*0390*/  LDG.E R12, desc[UR4][R6.64+-0x4] ;  /* 0xfffffc04060c7981 */ /* 0x000f28000c1e1900 */
[----:B---3--:R-:W4:Y:S02]  /*03a0*/  LDG.E R17, desc[UR4][R4.64+-0x4] ;  /* 0xfffffc0404117981 */ /* 0x008f24000c1e1900 */
[----:B----4-:R-:W-:-:S05]  /*03b0*/  IADD3 R17, PT, PT, R12, R17, RZ ;  /* 0x000000110c117210 */ /* 0x010fca0007ffe0ff */
        /* <DEDUP_REMOVED lines=20> */
[----:B------:R-:W-:Y:S04]  /*0500*/  STG.E desc[UR4][R8.64+0x10], R11 ;  /* 0x0000100b08007986 */ /* 0x000fe8000c101904 */
[----:B------:R-:W4:Y:S04]  /*0510*/  LDG.E R12, desc[UR4][R6.64+0x14] ;  /* 0x00001404060c7981 */ /* 0x000f28000c1e1900 */
[----:B-1----:R-:W4:Y:S02]  /*0520*/  LDG.E R13, desc[UR4][R4.64+0x14] ;  /* 0x00001404040d7981 */ /* 0x002f24000c1e1900 */
[----:B----4-:R-:W-:-:S05]  /*0530*/  IMAD.IADD R13, R12, 0x1, R13 ;  /* 0x000000010c0d7824 */ /* 0x010fca00078e020d */
[----:B------:R0:W-:Y:S04]  /*0540*/  STG.E desc[UR4][R8.64+0x14], R13 ;  /* 0x0000140d08007986 */ /* 0x0001e8000c101904 */
[----:B------:R-:W4:Y:S04]  /*0550*/  LDG.E R12, desc[UR4][R6.64+0x18] ;  /* 0x00001804060c7981 */ /* 0x000f28000c1e1900 */
[----:B--2---:R-:W4:Y:S01]  /*0560*/  LDG.E R15, desc[UR4][R4.64+0x18] ;  /* 0x00001804040f7981 */ /* 0x004f22000c1e1900 */
[----:B------:R-:W-:Y:S02]  /*0570*/  VIADD R10, R10, 0x10 ;  /* 0x000000100a0a7836 */ /* 0x000fe40000000000 */
[----:B----4-:R-:W-:-:S05]  /*0580*/  IMAD.IADD R15, R12, 0x1, R15 ;  /* 0x000000010c0f7824 */ /* 0x010fca00078e020f */
[----:B------:R1:W-:Y:S04]  /*0590*/  STG.E desc[UR4][R8.64+0x18], R15 ;  /* 0x0000180f08007986 */ /* 0x0003e8000c101904 */
[----:B------:R2:W4:Y:S04]  /*05a0*/  LDG.E R12, desc[UR4][R6.64+0x1c] ;  /* 0x00001c04060c7981 */ /* 0x000528000c1e1900 */
[----:B---3--:R-:W4:Y:S01]  /*05b0*/  LDG.E R17, desc[UR4][R4.64+0x1c] ;  /* 0x00001c0404117981 */ /* 0x008f22000c1e1900 */
[----:B------:R-:W-:Y:S02]  /*05c0*/  ISETP.NE.AND P1, PT, R10, RZ, PT ;  /* 0x000000ff0a00720c */ /* 0x000fe40003f25270 */
[----:B0-----:R-:W-:-:S02]  /*05d0*/  IADD3 R13, P2, PT, R8, 0x40, RZ ;  /* 0x00000040080d7810 */ /* 0x001fc40007f5e0ff */
[----:B------:R-:W-:Y:S02]  /*05e0*/  IADD3 R11, P3, PT, R4, 0x40, RZ ;  /* 0x00000040040b7810 */ /* 0x000fe40007f7e0ff */
[----:B--2---:R-:W-:Y:S01]  /*05f0*/  IADD3 R6, P4, PT, R6, 0x40, RZ ;  /* 0x0000004006067810 */ /* 0x004fe20007f9e0ff */
[----:B------:R-:W-:-:S03]  /*0600*/  IMAD.X R16, RZ, RZ, R9, P2 ;  /* 0x000000ffff107224 */ /* 0x000fc600010e0609 */
[----:B------:R-:W-:Y:S02]  /*0610*/  IADD3.X R7, PT, PT, RZ, R7, RZ, P4, !PT ;  /* 0x00000007ff077210 */ /* 0x000fe400027fe4ff */
[----:B----4-:R-:W-:Y:S01]  /*0620*/  IADD3 R17, PT, PT, R12, R17, RZ ;  /* 0x000000110c117210 */ /* 0x010fe20007ffe0ff */
[----:B------:R-:W-:-:S04]  /*0630*/  IMAD.X R12, RZ, RZ, R5, P3 ;  /* 0x000000ffff0c7224 */ /* 0x000fc800018e0605 */
[----:B------:R1:W-:Y:S01]  /*0640*/  STG.E desc[UR4][R8.64+0x1c], R17 ;  /* 0x00001c1108007986 */ /* 0x0003e2000c101904 */
[----:B------:R-:W-:Y:S05]  /*0650*/  @P1 BRA `(.L_x_8) ;  /* 0xfffffff800cc1947 */ /* 0x000fea000383ffff */
.L_x_7:
[----:B------:R-:W-:Y:S05]  /*0660*/  @!P0 EXIT ;  /* 0x000000000000894d */ /* 0x000fea0003800000 */
[----:B------:R-:W-:Y:S02]  /*0670*/  ISETP.GE.U32.AND P1, PT, R14, 0x8, PT ;  /* 0x000000080e00780c */ /* 0x000fe40003f26070 */
[----:B------:R-:W-:-:S04]  /*0680*/  LOP3.LUT R16, R2, 0x7, RZ, 0xc0, !PT ;  /* 0x0000000702107812 */ /* 0x000fc800078ec0ff */
[----:B------:R-:W-:-:S07]  /*0690*/  ISETP.NE.AND P0, PT, R16, RZ, PT ;  /* 0x000000ff1000720c */ /* 0x000fce0003f05270 */
[----:B------:R-:W-:Y:S06]  /*06a0*/  @!P1 BRA `(.L_x_9) ;  /* 0x0000000000d09947 */ /* 0x000fec0003800000 */
[----:B------:R-:W0:Y:S01]  /*06b0*/  LDC.64 R10, c[0x0][0x380] ;  /* 0x0000e000ff0a7b82 */ /* 0x000e220000000a00 */
[C---:B------:R-:W-:Y:S01]  /*06c0*/  IMAD.IADD R5, R0.reuse, 0x1, R3 ;  /* 0x0000000100057824 */ /* 0x040fe200078e0203 */
[----:B------:R-:W2:Y:S06]  /*06d0*/  LDCU.128 UR8, c[0x0][0x380] ;  /* 0x00007000ff0877ac */ /* 0x000eac0008000c00 */
[----:B------:R-:W3:Y:S08]  /*06e0*/  LDC.64 R12, c[0x0][0x388] ;  /* 0x0000e200ff0c7b82 */ /* 0x000ef00000000a00 */
[----:B-1----:R-:W1:Y:S01]  /*06f0*/  LDC.64 R8, c[0x0][0x390] ;  /* 0x0000e400ff087b82 */ /* 0x002e620000000a00 */
[----:B------:R-:W-:Y:S01]  /*0700*/  IADD3 R17, P1, PT, R0, R3, RZ ;  /* 0x0000000300117210 */ /* 0x000fe20007f3e0ff */
[----:B------:R-:W4:Y:S01]  /*0710*/  LDCU.64 UR6, c[0x0][0x390] ;  /* 0x00007200ff0677ac */ /* 0x000f220008000a00 */
[----:B0-----:R-:W-:-:S06]  /*0720*/  IMAD.WIDE.U32 R10, R5, 0x4, R10 ;  /* 0x00000004050a7825 */ /* 0x001fcc00078e000a */
[----:B------:R-:W5:Y:S01]  /*0730*/  LDG.E R10, desc[UR4][R10.64] ;  /* 0x000000040a0a7981 */ /* 0x000f62000c1e1900 */
[----:B---3--:R-:W-:-:S06]  /*0740*/  IMAD.WIDE.U32 R12, R5, 0x4, R12 ;  /* 0x00000004050c7825 */ /* 0x008fcc00078e000c */
[----:B------:R-:W5:Y:S01]  /*0750*/  LDG.E R13, desc[UR4][R12.64] ;  /* 0x000000040c0d7981 */ /* 0x000f62000c1e1900 */
[----:B------:R-:W-:Y:S02]  /*0760*/  IMAD.X R4, RZ, RZ, RZ, P1 ;  /* 0x000000ffff047224 */ /* 0x000fe400008e06ff */
[----:B------:R-:W-:-:S03]  /*0770*/  IMAD.SHL.U32 R14, R17, 0x4, RZ ;  /* 0x00000004110e7824 */ /* 0x000fc600078e00ff */
[----:B------:R-:W-:Y:S02]  /*0780*/  SHF.L.U64.HI R17, R17, 0x2, R4 ;  /* 0x0000000211117819 */ /* 0x000fe40000010204 */
[C---:B--2---:R-:W-:Y:S02]  /*0790*/  IADD3 R6, P1, PT, R14.reuse, UR8, RZ ;  /* 0x000000080e067c10 */ /* 0x044fe4000ff3e0ff */
[----:B------:R-:W-:Y:S02]  /*07a0*/  IADD3 R4, P2, PT, R14, UR10, RZ ;  /* 0x0000000a0e047c10 */ /* 0x000fe4000ff5e0ff */
[----:B------:R-:W-:Y:S02]  /*07b0*/  IADD3.X R7, PT, PT, R17, UR9, RZ, P1, !PT ;  /* 0x0000000911077c10 */ /* 0x000fe40008ffe4ff */
[----:B-----5:R-:W-:Y:S01]  /*07c0*/  IADD3 R15, PT, PT, R10, R13, RZ ;  /* 0x0000000d0a0f7210 */ /* 0x020fe20007ffe0ff */
[----:B-1----:R-:W-:Y:S01]  /*07d0*/  IMAD.WIDE.U32 R10, R5, 0x4, R8 ;  /* 0x00000004050a7825 */ /* 0x002fe200078e0008 */
[----:B------:R-:W-:-:S04]  /*07e0*/  IADD3.X R5, PT, PT, R17, UR11, RZ, P2, !PT ;  /* 0x0000000b11057c10 */ /* 0x000fc800097fe4ff */
[----:B------:R0:W-:Y:S04]  /*07f0*/  STG.E desc[UR4][R10.64], R15 ;  /* 0x0000000f0a007986 */ /* 0x0001e8000c101904 */
[----:B------:R-:W2:Y:S04]  /*0800*/  LDG.E R12, desc[UR4][R6.64+0x4] ;  /* 0x00000404060c7981 */ /* 0x000ea8000c1e1900 */
[----:B------:R-:W2:Y:S01]  /*0810*/  LDG.E R13, desc[UR4][R4.64+0x4] ;  /* 0x00000404040d7981 */ /* 0x000ea2000c1e1900 */
[----:B----4-:R-:W-:-:S04]  /*0820*/  IADD3 R8, P1, PT, R14, UR6, RZ ;  /* 0x000000060e087c10 */ /* 0x010fc8000ff3e0ff */
[----:B------:R-:W-:Y:S01]  /*0830*/  IADD3.X R9, PT, PT, R17, UR7, RZ, P1, !PT ;  /* 0x0000000711097c10 */ /* 0x000fe20008ffe4ff */
[----:B--2---:R-:W-:-:S05]  /*0840*/  IMAD.IADD R13, R12, 0x1, R13 ;  /* 0x000000010c0d7824 */ /* 0x004fca00078e020d */
[----:B------:R1:W-:Y:S04]  /*0850*/  STG.E desc[UR4][R8.64+0x4], R13 ;  /* 0x0000040d08007986 */ /* 0x0003e8000c101904 */
[----:B------:R-:W2:Y:S04]  /*0860*/  LDG.E R12, desc[UR4][R6.64+0x8] ;  /* 0x00000804060c7981 */ /* 0x000ea8000c1e1900 */
[----:B------:R-:W2:Y:S02]  /*0870*/  LDG.E R17, desc[UR4][R4.64+0x8] ;  /* 0x0000080404117981 */ /* 0x000ea4000c1e1900 */
[----:B--2---:R-:W-:-:S05]  /*0880*/  IMAD.IADD R17, R12, 0x1, R17 ;  /* 0x000000010c117824 */ /* 0x004fca00078e0211 */
[----:B------:R2:W-:Y:S04]  /*0890*/  STG.E desc[UR4][R8.64+0x8], R17 ;  /* 0x0000081108007986 */ /* 0x0005e8000c101904 */
[----:B0-----:R-:W3:Y:S04]  /*08a0*/  LDG.E R10, desc[UR4][R6.64+0xc] ;  /* 0x00000c04060a7981 */ /* 0x001ee8000c1e1900 */
[----:B------:R-:W3:Y:S02]  /*08b0*/  LDG.E R11, desc[UR4][R4.64+0xc] ;  /* 0x00000c04040b7981 */ /* 0x000ee4000c1e1900 */
[----:B---3--:R-:W-:-:S05]  /*08c0*/  IMAD.IADD R11, R10, 0x1, R11 ;  /* 0x000000010a0b7824 */ /* 0x008fca00078e020b */
[----:B------:R0:W-:Y:S04]  /*08d0*/  STG.E desc[UR4][R8.64+0xc], R11 ;  /* 0x00000c0b08007986 */ /* 0x0001e8000c101904 */
[----:B------:R-:W3:Y:S04]  /*08e0*/  LDG.E R10, desc[UR4][R6.64+0x10] ;  /* 0x00001004060a7981 */ /* 0x000ee8000c1e1900 */
[----:B------:R-:W3:Y:S02]  /*08f0*/  LDG.E R15, desc[UR4][R4.64+0x10] ;  /* 0x00001004040f7981 */ /* 0x000ee4000c1e1900 */
[----:B---3--:R-:W-:-:S05]  /*0900*/  IADD3 R15, PT, PT, R10, R15, RZ ;  /* 0x0000000f0a0f7210 */ /* 0x008fca0007ffe0ff */
        /* <DEDUP_REMOVED lines=9> */
[----:B------:R-:W2:Y:S04]  /*09a0*/  LDG.E R10, desc[UR4][R6.64+0x1c] ;  /* 0x00001c04060a7981 */ /* 0x000ea8000c1e1900 */
[----:B0-----:R-:W2:Y:S01]  /*09b0*/  LDG.E R11, desc[UR4][R4.64+0x1c] ;  /* 0x00001c04040b7981 */ /* 0x001ea2000c1e1900 */
[----:B------:R-:W-:Y:S01]  /*09c0*/  VIADD R3, R3, 0x8 ;  /* 0x0000000803037836 */ /* 0x000fe20000000000 */
[----:B--2---:R-:W-:-:S05]  /*09d0*/  IADD3 R11, PT, PT, R10, R11, RZ ;  /* 0x0000000b0a0b7210 */ /* 0x004fca0007ffe0ff */
[----:B------:R3:W-:Y:S02]  /*09e0*/  STG.E desc[UR4][R8.64+0x1c], R11 ;  /* 0x00001c0b08007986 */ /* 0x0007e4000c101904 */
.L_x_9:
[----:B------:R-:W-:Y:S05]  /*09f0*/  @!P0 EXIT ;  /* 0x000000000000894d */ /* 0x000fea0003800000 */
[----:B------:R-:W-:Y:S02]  /*0a00*/  ISETP.GE.U32.AND P1, PT, R16, 0x4, PT ;  /* 0x000000041000780c */ /* 0x000fe40003f26070 */
[----:B------:R-:W-:-:S04]  /*0a10*/  LOP3.LUT R2, R2, 0x3, RZ, 0xc0, !PT ;  /* 0x0000000302027812 */ /* 0x000fc800078ec0ff */
[----:B------:R-:W-:-:S07]  /*0a20*/  ISETP.NE.AND P0, PT, R2, RZ, PT ;  /* 0x000000ff0200720c */ /* 0x000fce0003f05270 */
[----:B------:R-:W-:Y:S06]  /*0a30*/  @!P1 BRA `(.L_x_10) ;  /* 0x0000000000909947 */ /* 0x000fec0003800000 */
[----:B------:R-:W0:Y:S01]  /*0a40*/  LDC.64 R4, c[0x0][0x380] ;  /* 0x0000e000ff047b82 */ /* 0x000e220000000a00 */
[----:B-1-3--:R-:W-:Y:S01]  /*0a50*/  IMAD.IADD R17, R0, 0x1, R3 ;  /* 0x0000000100117824 */ /* 0x00afe200078e0203 */
[----:B------:R-:W1:Y:S01]  /*0a60*/  LDCU.128 UR8, c[0x0][0x380] ;  /* 0x00007000ff0877ac */ /* 0x000e620008000c00 */
[----:B------:R-:W2:Y:S05]  /*0a70*/  LDCU.64 UR6, c[0x0][0x390] ;  /* 0x00007200ff0677ac */ /* 0x000eaa0008000a00 */
[----:B------:R-:W3:Y:S08]  /*0a80*/  LDC.64 R6, c[0x0][0x388] ;  /* 0x0000e200ff067b82 */ /* 0x000ef00000000a00 */
[----:B------:R-:W4:Y:S01]  /*0a90*/  LDC.64 R12, c[0x0][0x390] ;  /* 0x0000e400ff0c7b82 */ /* 0x000f220000000a00 */
[----:B0-----:R-:W-:-:S06]  /*0aa0*/  IMAD.WIDE.U32 R8, R17, 0x4, R4 ;  /* 0x0000000411087825 */ /* 0x001fcc00078e0004 */
[----:B------:R-:W5:Y:S01]  /*0ab0*/  LDG.E R8, desc[UR4][R8.64] ;  /* 0x0000000408087981 */ /* 0x000f62000c1e1900 */
[----:B---3--:R-:W-:-:S06]  /*0ac0*/  IMAD.WIDE.U32 R10, R17, 0x4, R6 ;  /* 0x00000004110a7825 */ /* 0x008fcc00078e0006 */
[----:B------:R-:W5:Y:S01]  /*0ad0*/  LDG.E R11, desc[UR4][R10.64] ;  /* 0x000000040a0b7981 */ /* 0x000f62000c1e1900 */
[----:B------:R-:W-:-:S04]  /*0ae0*/  IADD3 R4, P1, PT, R0, R3, RZ ;  /* 0x0000000300047210 */ /* 0x000fc80007f3e0ff */
[----:B------:R-:W-:Y:S01]  /*0af0*/  IADD3.X R5, PT, PT, RZ, RZ, RZ, P1, !PT ;  /* 0x000000ffff057210 */ /* 0x000fe20000ffe4ff */
[----:B------:R-:W-:-:S03]  /*0b00*/  IMAD.SHL.U32 R16, R4, 0x4, RZ ;  /* 0x0000000404107824 */ /* 0x000fc600078e00ff */
[----:B------:R-:W-:Y:S02]  /*0b10*/  SHF.L.U64.HI R14, R4, 0x2, R5 ;  /* 0x00000002040e7819 */ /* 0x000fe40000010205 */
[C---:B-1----:R-:W-:Y:S02]  /*0b20*/  IADD3 R6, P1, PT, R16.reuse, UR8, RZ ;  /* 0x0000000810067c10 */ /* 0x042fe4000ff3e0ff */
[----:B------:R-:W-:Y:S01]  /*0b30*/  IADD3 R4, P2, PT, R16, UR10, RZ ;  /* 0x0000000a10047c10 */ /* 0x000fe2000ff5e0ff */
[----:B----4-:R-:W-:Y:S01]  /*0b40*/  IMAD.WIDE.U32 R12, R17, 0x4, R12 ;  /* 0x00000004110c7825 */ /* 0x010fe200078e000c */
[C---:B------:R-:W-:Y:S02]  /*0b50*/  IADD3.X R7, PT, PT, R14.reuse, UR9, RZ, P1, !PT ;  /* 0x000000090e077c10 */ /* 0x040fe40008ffe4ff */
[----:B------:R-:W-:Y:S01]  /*0b60*/  IADD3.X R5, PT, PT, R14, UR11, RZ, P2, !PT ;  /* 0x0000000b0e057c10 */ /* 0x000fe200097fe4ff */
[----:B-----5:R-:W-:-:S05]  /*0b70*/  IMAD.IADD R15, R8, 0x1, R11 ;  /* 0x00000001080f7824 */ /* 0x020fca00078e020b */
[----:B------:R0:W-:Y:S04]  /*0b80*/  STG.E desc[UR4][R12.64], R15 ;  /* 0x0000000f0c007986 */ /* 0x0001e8000c101904 */
[----:B------:R-:W3:Y:S04]  /*0b90*/  LDG.E R10, desc[UR4][R6.64+0x4] ;  /* 0x00000404060a7981 */ /* 0x000ee8000c1e1900 */
[----:B------:R-:W3:Y:S01]  /*0ba0*/  LDG.E R11, desc[UR4][R4.64+0x4] ;  /* 0x00000404040b7981 */ /* 0x000ee2000c1e1900 */
[----:B--2---:R-:W-:-:S04]  /*0bb0*/  IADD3 R8, P1, PT, R16, UR6, RZ ;  /* 0x0000000610087c10 */ /* 0x004fc8000ff3e0ff */
[----:B------:R-:W-:Y:S02]  /*0bc0*/  IADD3.X R9, PT, PT, R14, UR7, RZ, P1, !PT ;  /* 0x000000070e097c10 */ /* 0x000fe40008ffe4ff */
[----:B---3--:R-:W-:-:S05]  /*0bd0*/  IADD3 R11, PT, PT, R10, R11, RZ ;  /* 0x0000000b0a0b7210 */ /* 0x008fca0007ffe0ff */
[----:B------:R2:W-:Y:S04]  /*0be0*/  STG.E desc[UR4][R8.64+0x4], R11 ;  /* 0x0000040b08007986 */ /* 0x0005e8000c101904 */
[----:B------:R-:W3:Y:S04]  /*0bf0*/  LDG.E R10, desc[UR4][R6.64+0x8] ;  /* 0x00000804060a7981 */ /* 0x000ee8000c1e1900 */
[----:B------:R-:W3:Y:S02]  /*0c00*/  LDG.E R17, desc[UR4][R4.64+0x8] ;  /* 0x0000080404117981 */ /* 0x000ee4000c1e1900 */
[----:B---3--:R-:W-:-:S05]  /*0c10*/  IMAD.IADD R17, R10, 0x1, R17 ;  /* 0x000000010a117824 */ /* 0x008fca00078e0211 */
[----:B------:R2:W-:Y:S04]  /*0c20*/  STG.E desc[UR4][R8.64+0x8], R17 ;  /* 0x0000081108007986 */ /* 0x0005e8000c101904 */
[----:B------:R-:W3:Y:S04]  /*0c30*/  LDG.E R10, desc[UR4][R6.64+0xc] ;  /* 0x00000c04060a7981 */ /* 0x000ee8000c1e1900 */
[----:B0-----:R-:W3:Y:S01]  /*0c40*/  LDG.E R13, desc[UR4][R4.64+0xc] ;  /* 0x00000c04040d7981 */ /* 0x001ee2000c1e1900 */
[----:B------:R-:W-:Y:S01]  /*0c50*/  IADD3 R3, PT, PT, R3, 0x4, RZ ;  /* 0x0000000403037810 */ /* 0x000fe20007ffe0ff */
[----:B---3--:R-:W-:-:S05]  /*0c60*/  IMAD.IADD R13, R10, 0x1, R13 ;  /* 0x000000010a0d7824 */ /* 0x008fca00078e020d */
[----:B------:R2:W-:Y:S02]  /*0c70*/  STG.E desc[UR4][R8.64+0xc], R13 ;  /* 0x00000c0d08007986 */ /* 0x0005e4000c101904 */
.L_x_10:
[----:B------:R-:W-:Y:S05]  /*0c80*/  @!P0 EXIT ;  /* 0x000000000000894d */ /* 0x000fea0003800000 */
[----:B------:R-:W0:Y:S01]  /*0c90*/  LDC.64 R4, c[0x0][0x390] ;  /* 0x0000e400ff047b82 */ /* 0x000e220000000a00 */
[----:B------:R-:W-:Y:S02]  /*0ca0*/  IMAD.IADD R3, R0, 0x1, R3 ;  /* 0x0000000100037824 */ /* 0x000fe400078e0203 */
[----:B------:R-:W-:-:S05]  /*0cb0*/  IMAD.MOV R0, RZ, RZ, -R2 ;  /* 0x000000ffff007224 */ /* 0x000fca00078e0a02 */
[----:B------:R-:W4:Y:S08]  /*0cc0*/  LDC.64 R6, c[0x0][0x388] ;  /* 0x0000e200ff067b82 */ /* 0x000f300000000a00 */
[----:B-123--:R-:W1:Y:S01]  /*0cd0*/  LDC.64 R8, c[0x0][0x380] ;  /* 0x0000e000ff087b82 */ /* 0x00ee620000000a00 */
[----:B0-----:R-:W-:-:S04]  /*0ce0*/  IMAD.WIDE.U32 R4, R3, 0x4, R4 ;  /* 0x0000000403047825 */ /* 0x001fc800078e0004 */
[----:B------:R-:W-:Y:S01]  /*0cf0*/  IMAD.MOV.U32 R10, RZ, RZ, R4 ;  /* 0x000000ffff0a7224 */ /* 0x000fe200078e0004 */
[----:B------:R-:W-:Y:S01]  /*0d00*/  MOV R13, R5 ;  /* 0x00000005000d7202 */ /* 0x000fe20000000f00 */
[----:B----4-:R-:W-:-:S04]  /*0d10*/  IMAD.WIDE.U32 R6, R3, 0x4, R6 ;  /* 0x0000000403067825 */ /* 0x010fc800078e0006 */
[----:B------:R-:W-:Y:S02]  /*0d20*/  IMAD.MOV.U32 R11, RZ, RZ, R7 ;  /* 0x000000ffff0b7224 */ /* 0x000fe400078e0007 */
[----:B-1----:R-:W-:-:S07]  /*0d30*/  IMAD.WIDE.U32 R8, R3, 0x4, R8 ;  /* 0x0000000403087825 */ /* 0x002fce00078e0008 */
.L_x_11:
[----:B0-----:R-:W-:Y:S01]  /*0d40*/  MOV R2, R8 ;  /* 0x0000000800027202 */ /* 0x001fe20000000f00 */
[----:B------:R-:W-:Y:S01]  /*0d50*/  IMAD.MOV.U32 R3, RZ, RZ, R9 ;  /* 0x000000ffff037224 */ /* 0x000fe200078e0009 */
[----:B------:R-:W-:Y:S01]  /*0d60*/  MOV R5, R11 ;  /* 0x0000000b00057202 */ /* 0x000fe20000000f00 */
[----:B------:R-:W-:-:S03]  /*0d70*/  IMAD.MOV.U32 R4, RZ, RZ, R6 ;  /* 0x000000ffff047224 */ /* 0x000fc600078e0006 */
[----:B------:R0:W2:Y:S04]  /*0d80*/  LDG.E R2, desc[UR4][R2.64] ;  /* 0x0000000402027981 */ /* 0x0000a8000c1e1900 */
[----:B------:R-:W2:Y:S01]  /*0d90*/  LDG.E R5, desc[UR4][R4.64] ;  /* 0x0000000404057981 */ /* 0x000ea2000c1e1900 */
[----:B------:R-:W-:Y:S01]  /*0da0*/  VIADD R0, R0, 0x1 ;  /* 0x0000000100007836 */ /* 0x000fe20000000000 */
[----:B------:R-:W-:Y:S02]  /*0db0*/  IADD3 R8, P3, PT, R8, 0x4, RZ ;  /* 0x0000000408087810 */ /* 0x000fe40007f7e0ff */
[----:B------:R-:W-:Y:S02]  /*0dc0*/  IADD3 R6, P2, PT, R6, 0x4, RZ ;  /* 0x0000000406067810 */ /* 0x000fe40007f5e0ff */
[----:B------:R-:W-:Y:S01]  /*0dd0*/  ISETP.NE.AND P0, PT, R0, RZ, PT ;  /* 0x000000ff0000720c */ /* 0x000fe20003f05270 */
[----:B------:R-:W-:Y:S01]  /*0de0*/  IMAD.X R9, RZ, RZ, R9, P3 ;  /* 0x000000ffff097224 */ /* 0x000fe200018e0609 */
[----:B0-----:R-:W-:-:S02]  /*0df0*/  MOV R3, R13 ;  /* 0x0000000d00037202 */ /* 0x001fc40000000f00 */
[----:B------:R-:W-:Y:S01]  /*0e00*/  IADD3.X R11, PT, PT, RZ, R11, RZ, P2, !PT ;  /* 0x0000000bff0b7210 */ /* 0x000fe200017fe4ff */
[----:B--2---:R-:W-:Y:S02]  /*0e10*/  IMAD.IADD R7, R2, 0x1, R5 ;  /* 0x0000000102077824 */ /* 0x004fe400078e0205 */
[----:B------:R-:W-:Y:S01]  /*0e20*/  IMAD.MOV.U32 R2, RZ, RZ, R10 ;  /* 0x000000ffff027224 */ /* 0x000fe200078e000a */
[----:B------:R-:W-:-:S04]  /*0e30*/  IADD3 R10, P1, PT, R10, 0x4, RZ ;  /* 0x000000040a0a7810 */ /* 0x000fc80007f3e0ff */
[----:B------:R0:W-:Y:S01]  /*0e40*/  STG.E desc[UR4][R2.64], R7 ;  /* 0x0000000702007986 */ /* 0x0001e2000c101904 */
[----:B------:R-:W-:Y:S01]  /*0e50*/  IMAD.X R13, RZ, RZ, R13, P1 ;  /* 0x000000ffff0d7224 */ /* 0x000fe200008e060d */
[----:B------:R-:W-:Y:S07]  /*0e60*/  @P0 BRA `(.L_x_11) ;  /* 0xfffffffc00b40947 */ /* 0x000fee000383ffff */
[----:B------:R-:W-:Y:S05]  /*0e70*/  EXIT ;  /* 0x000000000000794d */ /* 0x000fea0003800000 */
.L_x_12:
        /* <DEDUP_REMOVED lines=16> */
.L_x_15:


//--------------------- .nv.shared.reserved.0     --------------------------
	.section	.nv.shared.reserved.0,"aw",@nobits
	.weak		__nv_reservedSMEM_offset_0_alias
	.size		__nv_reservedSMEM_offset_0_alias, 0, 64
	.other		__nv_reservedSMEM_offset_0_alias,@"STO_CUDA_RESERVED_SHARED STV_DEFAULT"
__nv_reservedSMEM_offset_0_alias:
	.zero		0
	.zero		64


//--------------------- .nv.constant0._Z13matAddElementPiS_S_ --------------------------
	.section	.nv.constant0._Z13matAddElementPiS_S_,"a",@progbits
	.sectionflags	@""
	.align	4
.nv.constant0._Z13matAddElementPiS_S_:
	.zero		920


//--------------------- .nv.constant0._Z9matAddColPiS_S_i --------------------------
	.section	.nv.constant0._Z9matAddColPiS_S_i,"a",@progbits
	.sectionflags	@""
	.align	4
.nv.constant0._Z9matAddColPiS_S_i:
	.zero		924


//--------------------- .nv.constant0._Z9matAddRowPiS_S_i --------------------------
	.section	.nv.constant0._Z9matAddRowPiS_S_i,"a",@progbits
	.sectionflags	@""
	.align	4
.nv.constant0._Z9matAddRowPiS_S_i:
	.zero		924


//--------------------- SYMBOLS --------------------------

	.type		.nv.reservedSmem.offset0,@object
	.size		.nv.reservedSmem.offset0,0x4
